// auto-generated by cutlass_sweep.gemm — config: {"arch": "sm_90", "cluster_m": 1, "cluster_n": 1, "dtype": "fp16", "dtype_b": "fp16", "layout": "nt", "stages": 2, "tile_k": 64, "tile_m": 256, "tile_n": 64}
#include "cutlass/cutlass.h"
#include "cutlass/gemm/collective/collective_builder.hpp"
#include "cutlass/gemm/device/gemm_universal_adapter.h"
#include "cutlass/gemm/kernel/gemm_universal.hpp"
#include "cutlass/epilogue/collective/collective_builder.hpp"

using ElemA = cutlass::half_t;
using ElemB = cutlass::half_t;
using ElemCD = cutlass::half_t;
using Acc  = float;
using TileShape    = cute::Shape<cute::_256, cute::_64, cute::_64>;
using ClusterShape = cute::Shape<cute::_1, cute::_1, cute::_1>;

using CollectiveEpilogue = typename cutlass::epilogue::collective::CollectiveBuilder<
    cutlass::arch::Sm90, cutlass::arch::OpClassTensorOp,
    TileShape, ClusterShape,
    cutlass::epilogue::collective::EpilogueTileAuto,
    Acc, Acc,
    ElemCD, cutlass::layout::RowMajor, 128 / cutlass::sizeof_bits<ElemCD>::value,
    ElemCD, cutlass::layout::RowMajor, 128 / cutlass::sizeof_bits<ElemCD>::value,
    cutlass::epilogue::collective::EpilogueScheduleAuto
  >::CollectiveOp;

using CollectiveMainloop = typename cutlass::gemm::collective::CollectiveBuilder<
    cutlass::arch::Sm90, cutlass::arch::OpClassTensorOp,
    ElemA, cutlass::layout::RowMajor, 128 / cutlass::sizeof_bits<ElemA>::value,
    ElemB, cutlass::layout::ColumnMajor, 128 / cutlass::sizeof_bits<ElemB>::value,
    Acc,
    TileShape, ClusterShape,
    cutlass::gemm::collective::StageCount<2>,
    cutlass::gemm::collective::KernelScheduleAuto
  >::CollectiveOp;

using GemmKernel = cutlass::gemm::kernel::GemmUniversal<
    cute::Shape<int,int,int,int>,
    CollectiveMainloop,
    CollectiveEpilogue
>;
using Gemm = cutlass::gemm::device::GemmUniversalAdapter<GemmKernel>;

// Force the device kernel symbol into the cubin without needing a host main.
auto* _anchor = &cutlass::device_kernel<GemmKernel>;


// ===== COMPILED SASS (sm_90a) =====

	.target	sm_90a

	.elftype	@"ET_EXEC"


//--------------------- .note.nv.tkinfo           --------------------------
	.section	.note.nv.tkinfo,"",@"SHT_NOTE"
	.sectionflags	@"SHF_NOTE_NV_TKINFO"
	.tkinfo
        /*0018*/ 	.word	0x00000002
        /*0030*/ 	.string	""
        /*0030*/ 	.string	"ptxas"
        /*0030*/ 	.string	"Cuda compilation tools, release 13.0, V13.0.88"
        /*0030*/ 	.string	"Build cuda_13.0.r13.0/compiler.36424714_0"
        /*0030*/ 	.string	"-arch sm_90a -m 64 "



//--------------------- .note.nv.cuinfo           --------------------------
	.section	.note.nv.cuinfo,"",@"SHT_NOTE"
	.sectionflags	@"SHF_NOTE_NV_CUINFO"
        /*0018*/ 	.short	0x0002
        /*001a*/ 	.short	0x005a
        /*001c*/ 	.short	0x0082
	.zero		2


//--------------------- .nv.info                  --------------------------
	.section	.nv.info,"",@"SHT_CUDA_INFO"
	.align	4


	//----- nvinfo : EIATTR_REGCOUNT
	.align		4
        /*0000*/ 	.byte	0x04, 0x2f
        /*0002*/ 	.short	(.L_15 - .L_14)
	.align		4
.L_14:
        /*0004*/ 	.word	index@(_ZN7cutlass13device_kernelINS_4gemm6kernel13GemmUniversalIN4cute5tupleIJiiiiEEENS1_10collective13CollectiveMmaINS1_34MainloopSm90TmaGmmaWarpSpecializedILi2ENS5_IJNS4_1CILi1EEESB_SB_EEENS1_35KernelTmaWarpSpecializedCooperativeEEENS5_IJNSA_ILi256EEENSA_ILi64EEESG_EEENS_6half_tENS5_IJlSB_lEEESI_SJ_NS4_8TiledMMAINS4_8MMA_AtomIJNS4_4SM904GMMA25MMA_64x64x16_F32F16F16_SSILNSN_5MajorE0ELSP_0ELNSN_7ScaleInE1ELSQ_1EEEEEENS4_6LayoutINS5_IJNSA_ILi2EEESB_SB_EEENS5_IJSB_NSA_ILi0EEESW_EEEEENS5_IJNS4_10UnderscoreESZ_SZ_EEEEENS4_13SM90_TMA_LOADENS4_14ComposedLayoutINS4_7SwizzleILi3ELi4ELi3EEENS4_18smem_ptr_flag_bitsILi16EEENST_INS5_IJNSA_ILi8EEESG_EEENS5_IJSG_SB_EEEEEEEvNS4_8identityES12_S1C_vS1D_EENS_8epilogue10collective6detail29Sm90TmaWarpSpecializedAdapterINS1G_15DefaultEpilogueISI_SJ_SJ_NS1F_6thread17LinearCombinationISI_Li1EffLNS1K_9ScaleType4KindE0ELNS_15FloatRoundStyleE2ESI_EENS1_15EpilogueDefaultEEEEEvvEEEEvNT_6ParamsE)
        /*0008*/ 	.word	0x000000a8


	//----- nvinfo : EIATTR_FRAME_SIZE
	.align		4
.L_15:
        /*000c*/ 	.byte	0x04, 0x11
        /*000e*/ 	.short	(.L_17 - .L_16)
	.align		4
.L_16:
        /*0010*/ 	.word	index@(_ZN7cutlass13device_kernelINS_4gemm6kernel13GemmUniversalIN4cute5tupleIJiiiiEEENS1_10collective13CollectiveMmaINS1_34MainloopSm90TmaGmmaWarpSpecializedILi2ENS5_IJNS4_1CILi1EEESB_SB_EEENS1_35KernelTmaWarpSpecializedCooperativeEEENS5_IJNSA_ILi256EEENSA_ILi64EEESG_EEENS_6half_tENS5_IJlSB_lEEESI_SJ_NS4_8TiledMMAINS4_8MMA_AtomIJNS4_4SM904GMMA25MMA_64x64x16_F32F16F16_SSILNSN_5MajorE0ELSP_0ELNSN_7ScaleInE1ELSQ_1EEEEEENS4_6LayoutINS5_IJNSA_ILi2EEESB_SB_EEENS5_IJSB_NSA_ILi0EEESW_EEEEENS5_IJNS4_10UnderscoreESZ_SZ_EEEEENS4_13SM90_TMA_LOADENS4_14ComposedLayoutINS4_7SwizzleILi3ELi4ELi3EEENS4_18smem_ptr_flag_bitsILi16EEENST_INS5_IJNSA_ILi8EEESG_EEENS5_IJSG_SB_EEEEEEEvNS4_8identityES12_S1C_vS1D_EENS_8epilogue10collective6detail29Sm90TmaWarpSpecializedAdapterINS1G_15DefaultEpilogueISI_SJ_SJ_NS1F_6thread17LinearCombinationISI_Li1EffLNS1K_9ScaleType4KindE0ELNS_15FloatRoundStyleE2ESI_EENS1_15EpilogueDefaultEEEEEvvEEEEvNT_6ParamsE)
        /*0014*/ 	.word	0x00000000


	//----- nvinfo : EIATTR_MIN_STACK_SIZE
	.align		4
.L_17:
        /*0018*/ 	.byte	0x04, 0x12
        /*001a*/ 	.short	(.L_19 - .L_18)
	.align		4
.L_18:
        /*001c*/ 	.word	index@(_ZN7cutlass13device_kernelINS_4gemm6kernel13GemmUniversalIN4cute5tupleIJiiiiEEENS1_10collective13CollectiveMmaINS1_34MainloopSm90TmaGmmaWarpSpecializedILi2ENS5_IJNS4_1CILi1EEESB_SB_EEENS1_35KernelTmaWarpSpecializedCooperativeEEENS5_IJNSA_ILi256EEENSA_ILi64EEESG_EEENS_6half_tENS5_IJlSB_lEEESI_SJ_NS4_8TiledMMAINS4_8MMA_AtomIJNS4_4SM904GMMA25MMA_64x64x16_F32F16F16_SSILNSN_5MajorE0ELSP_0ELNSN_7ScaleInE1ELSQ_1EEEEEENS4_6LayoutINS5_IJNSA_ILi2EEESB_SB_EEENS5_IJSB_NSA_ILi0EEESW_EEEEENS5_IJNS4_10UnderscoreESZ_SZ_EEEEENS4_13SM90_TMA_LOADENS4_14ComposedLayoutINS4_7SwizzleILi3ELi4ELi3EEENS4_18smem_ptr_flag_bitsILi16EEENST_INS5_IJNSA_ILi8EEESG_EEENS5_IJSG_SB_EEEEEEEvNS4_8identityES12_S1C_vS1D_EENS_8epilogue10collective6detail29Sm90TmaWarpSpecializedAdapterINS1G_15DefaultEpilogueISI_SJ_SJ_NS1F_6thread17LinearCombinationISI_Li1EffLNS1K_9ScaleType4KindE0ELNS_15FloatRoundStyleE2ESI_EENS1_15EpilogueDefaultEEEEEvvEEEEvNT_6ParamsE)
        /*0020*/ 	.word	0x00000000
.L_19:


//--------------------- .nv.compat                --------------------------
	.section	.nv.compat,"",@"SHT_CUDA_COMPAT_INFO"
	.align	4
        /*0000*/ 	.byte	0x02, 0x09, 0x01, 0x00, 0x02, 0x02, 0x04, 0x00, 0x02, 0x05, 0x05, 0x00, 0x03, 0x07, 0x01, 0x01
        /*0010*/ 	.byte	0x02, 0x03, 0x01, 0x00, 0x02, 0x06, 0x01, 0x00, 0x04, 0x0b, 0x08, 0x00, 0x00, 0x00, 0x00, 0x00
        /*0020*/ 	.byte	0x00, 0x00, 0x00, 0x00


//--------------------- .nv.info._ZN7cutlass13device_kernelINS_4gemm6kernel13GemmUniversalIN4cute5tupleIJiiiiEEENS1_10collective13CollectiveMmaINS1_34MainloopSm90TmaGmmaWarpSpecializedILi2ENS5_IJNS4_1CILi1EEESB_SB_EEENS1_35KernelTmaWarpSpecializedCooperativeEEENS5_IJNSA_ILi256EEENSA_ILi64EEESG_EEENS_6half_tENS5_IJlSB_lEEESI_SJ_NS4_8TiledMMAINS4_8MMA_AtomIJNS4_4SM904GMMA25MMA_64x64x16_F32F16F16_SSILNSN_5MajorE0ELSP_0ELNSN_7ScaleInE1ELSQ_1EEEEEENS4_6LayoutINS5_IJNSA_ILi2EEESB_SB_EEENS5_IJSB_NSA_ILi0EEESW_EEEEENS5_IJNS4_10UnderscoreESZ_SZ_EEEEENS4_13SM90_TMA_LOADENS4_14ComposedLayoutINS4_7SwizzleILi3ELi4ELi3EEENS4_18smem_ptr_flag_bitsILi16EEENST_INS5_IJNSA_ILi8EEESG_EEENS5_IJSG_SB_EEEEEEEvNS4_8identityES12_S1C_vS1D_EENS_8epilogue10collective6detail29Sm90TmaWarpSpecializedAdapterINS1G_15DefaultEpilogueISI_SJ_SJ_NS1F_6thread17LinearCombinationISI_Li1EffLNS1K_9ScaleType4KindE0ELNS_15FloatRoundStyleE2ESI_EENS1_15EpilogueDefaultEEEEEvvEEEEvNT_6ParamsE --------------------------
	.section	.nv.info._ZN7cutlass13device_kernelINS_4gemm6kernel13GemmUniversalIN4cute5tupleIJiiiiEEENS1_10collective13CollectiveMmaINS1_34MainloopSm90TmaGmmaWarpSpecializedILi2ENS5_IJNS4_1CILi1EEESB_SB_EEENS1_35KernelTmaWarpSpecializedCooperativeEEENS5_IJNSA_ILi256EEENSA_ILi64EEESG_EEENS_6half_tENS5_IJlSB_lEEESI_SJ_NS4_8TiledMMAINS4_8MMA_AtomIJNS4_4SM904GMMA25MMA_64x64x16_F32F16F16_SSILNSN_5MajorE0ELSP_0ELNSN_7ScaleInE1ELSQ_1EEEEEENS4_6LayoutINS5_IJNSA_ILi2EEESB_SB_EEENS5_IJSB_NSA_ILi0EEESW_EEEEENS5_IJNS4_10UnderscoreESZ_SZ_EEEEENS4_13SM90_TMA_LOADENS4_14ComposedLayoutINS4_7SwizzleILi3ELi4ELi3EEENS4_18smem_ptr_flag_bitsILi16EEENST_INS5_IJNSA_ILi8EEESG_EEENS5_IJSG_SB_EEEEEEEvNS4_8identityES12_S1C_vS1D_EENS_8epilogue10collective6detail29Sm90TmaWarpSpecializedAdapterINS1G_15DefaultEpilogueISI_SJ_SJ_NS1F_6thread17LinearCombinationISI_Li1EffLNS1K_9ScaleType4KindE0ELNS_15FloatRoundStyleE2ESI_EENS1_15EpilogueDefaultEEEEEvvEEEEvNT_6ParamsE,"",@"SHT_CUDA_INFO"
	.sectionflags	@""
	.align	4


	//----- nvinfo : EIATTR_CUDA_API_VERSION
	.align		4
        /*0000*/ 	.byte	0x04, 0x37
        /*0002*/ 	.short	(.L_21 - .L_20)
.L_20:
        /*0004*/ 	.word	0x00000082


	//----- nvinfo : EIATTR_KPARAM_INFO
	.align		4
.L_21:
        /*0008*/ 	.byte	0x04, 0x17
        /*000a*/ 	.short	(.L_23 - .L_22)
.L_22:
        /*000c*/ 	.word	0x00000000
        /*0010*/ 	.short	0x0000
        /*0012*/ 	.short	0x0070
        /*0014*/ 	.byte	0x00, 0xf0, 0x01, 0x10


	//----- nvinfo : EIATTR_SPARSE_MMA_MASK
	.align		4
.L_23:
        /*0018*/ 	.byte	0x03, 0x50
        /*001a*/ 	.short	0x0000


	//----- nvinfo : EIATTR_MAXREG_COUNT
	.align		4
        /*001c*/ 	.byte	0x03, 0x1b
        /*001e*/ 	.short	0x00a8


	//----- nvinfo : EIATTR_NUM_BARRIERS
	.align		4
        /*0020*/ 	.byte	0x02, 0x4c
        /*0022*/ 	.byte	0x01
	.zero		1


	//----- nvinfo : EIATTR_EXTERNS
	.align		4
        /*0024*/ 	.byte	0x04, 0x0f
        /*0026*/ 	.short	(.L_25 - .L_24)


	//   ....[0]....
	.align		4
.L_24:
        /*0028*/ 	.word	index@(__assertfail)


	//----- nvinfo : EIATTR_MERCURY_ISA_VERSION
	.align		4
.L_25:
        /*002c*/ 	.byte	0x03, 0x5f
        /*002e*/ 	.short	0x0101


	//----- nvinfo : EIATTR_INT_WARP_WIDE_INSTR_OFFSETS
	.align		4
        /*0030*/ 	.byte	0x04, 0x31
        /*0032*/ 	.short	(.L_27 - .L_26)


	//   ....[0]....
.L_26:
        /*0034*/ 	.word	0x00000340


	//   ....[1]....
        /*0038*/ 	.word	0x00000350


	//   ....[2]....
        /*003c*/ 	.word	0x00000490


	//----- nvinfo : EIATTR_COOP_GROUP_MASK_REGIDS
	.align		4
.L_27:
        /*0040*/ 	.byte	0x04, 0x29
        /*0042*/ 	.short	(.L_29 - .L_28)


	//   ....[0]....
.L_28:
        /*0044*/ 	.word	0xffffffff


	//   ....[1]....
        /*0048*/ 	.word	0xffffffff


	//   ....[2]....
        /*004c*/ 	.word	0xffffffff


	//   ....[3]....
        /*0050*/ 	.word	0xffffffff


	//   ....[4]....
        /*0054*/ 	.word	0xffffffff


	//----- nvinfo : EIATTR_COOP_GROUP_INSTR_OFFSETS
	.align		4
.L_29:
        /*0058*/ 	.byte	0x04, 0x28
        /*005a*/ 	.short	(.L_31 - .L_30)


	//   ....[0]....
.L_30:
        /*005c*/ 	.word	0x00000060


	//   ....[1]....
        /*0060*/ 	.word	0x00000070


	//   ....[2]....
        /*0064*/ 	.word	0x00000130


	//   ....[3]....
        /*0068*/ 	.word	0x00000280


	//   ....[4]....
        /*006c*/ 	.word	0x00000f40


	//----- nvinfo : EIATTR_REG_RECONFIG
	.align		4
.L_31:
        /*0070*/ 	.byte	0x01, 0x54
	.zero		2


	//----- nvinfo : EIATTR_SYSCALL_OFFSETS
	.align		4
        /*0074*/ 	.byte	0x04, 0x46
        /*0076*/ 	.short	(.L_33 - .L_32)


	//   ....[0]....
.L_32:
        /*0078*/ 	.word	0x00001100


	//----- nvinfo : EIATTR_MBARRIER_INSTR_OFFSETS
	.align		4
.L_33:
        /*007c*/ 	.byte	0x04, 0x39
        /*007e*/ 	.short	(.L_35 - .L_34)


	//   ....[0]....
.L_34:
        /*0080*/ 	.word	0x00000230
        /*0084*/ 	.word	0x000000ff
        /*0088*/ 	.word	0x00000000
        /*008c*/ 	.short	0x0100
        /*008e*/ 	.byte	0x08
	.zero		1


	//   ....[1]....
        /*0090*/ 	.word	0x00000240
        /*0094*/ 	.word	0x000000ff
        /*0098*/ 	.word	0x00000010
        /*009c*/ 	.short	0x0100
        /*009e*/ 	.byte	0x08
	.zero		1


	//   ....[2]....
        /*00a0*/ 	.word	0x00000250
        /*00a4*/ 	.word	0x000000ff
        /*00a8*/ 	.word	0x00000008
        /*00ac*/ 	.short	0x0100
        /*00ae*/ 	.byte	0x08
	.zero		1


	//   ....[3]....
        /*00b0*/ 	.word	0x00000260
        /*00b4*/ 	.word	0x000000ff
        /*00b8*/ 	.word	0x00000018
        /*00bc*/ 	.short	0x0100
        /*00be*/ 	.byte	0x08
	.zero		1


	//   ....[4]....
        /*00c0*/ 	.word	0x00000500
        /*00c4*/ 	.word	0x000000ff
        /*00c8*/ 	.word	0x00000030
        /*00cc*/ 	.short	0x0100
        /*00ce*/ 	.byte	0x06
	.zero		1


	//   ....[5]....
        /*00d0*/ 	.word	0x00000560
        /*00d4*/ 	.word	0x000000ff
        /*00d8*/ 	.word	0x00000038
        /*00dc*/ 	.short	0x0100
        /*00de*/ 	.byte	0x06
	.zero		1


	//   ....[6]....
        /*00e0*/ 	.word	0x00001180
        /*00e4*/ 	.word	0x00000003
        /*00e8*/ 	.word	0x00000000
        /*00ec*/ 	.short	0x010a
        /*00ee*/ 	.byte	0x3f
	.zero		1


	//   ....[7]....
        /*00f0*/ 	.word	0x000011c0
        /*00f4*/ 	.word	0x00000003
        /*00f8*/ 	.word	0x00000000
        /*00fc*/ 	.short	0x010a
        /*00fe*/ 	.byte	0x3f
	.zero		1


	//   ....[8]....
        /*0100*/ 	.word	0x000016e0
        /*0104*/ 	.word	0x000000ff
        /*0108*/ 	.word	0x00000000
        /*010c*/ 	.short	0x010a
        /*010e*/ 	.byte	0x08
	.zero		1


	//   ....[9]....
        /*0110*/ 	.word	0x00001720
        /*0114*/ 	.word	0x000000ff
        /*0118*/ 	.word	0x00000000
        /*011c*/ 	.short	0x010a
        /*011e*/ 	.byte	0x08
	.zero		1


	//   ....[10]....
        /*0120*/ 	.word	0x00001b00
        /*0124*/ 	.word	0x000000ff
        /*0128*/ 	.word	0x00000000
        /*012c*/ 	.short	0x0101
        /*012e*/ 	.byte	0x08
	.zero		1


	//   ....[11]....
        /*0130*/ 	.word	0x00001ce0
        /*0134*/ 	.word	0x000000ff
        /*0138*/ 	.word	0x00000000
        /*013c*/ 	.short	0x0101
        /*013e*/ 	.byte	0x04
	.zero		1


	//   ....[12]....
        /*0140*/ 	.word	0x00007de0
        /*0144*/ 	.word	0x0000000c
        /*0148*/ 	.word	0x00000010
        /*014c*/ 	.short	0x010a
        /*014e*/ 	.byte	0x3f
	.zero		1


	//   ....[13]....
        /*0150*/ 	.word	0x000081a0
        /*0154*/ 	.word	0x00000005
        /*0158*/ 	.word	0x00000038
        /*015c*/ 	.short	0x0101
        /*015e*/ 	.byte	0x3f
	.zero		1


	//   ....[14]....
        /*0160*/ 	.word	0x000088a0
        /*0164*/ 	.word	0x00000007
        /*0168*/ 	.word	0x00000000
        /*016c*/ 	.short	0x010a
        /*016e*/ 	.byte	0x3f
	.zero		1


	//   ....[15]....
        /*0170*/ 	.word	0x00008920
        /*0174*/ 	.word	0x00000005
        /*0178*/ 	.word	0x00000000
        /*017c*/ 	.short	0x010a
        /*017e*/ 	.byte	0x3f
	.zero		1


	//   ....[16]....
        /*0180*/ 	.word	0x00008980
        /*0184*/ 	.word	0x00000003
        /*0188*/ 	.word	0x00000000
        /*018c*/ 	.short	0x010a
        /*018e*/ 	.byte	0x3f
	.zero		1


	//   ....[17]....
        /*0190*/ 	.word	0x000089e0
        /*0194*/ 	.word	0x00000004
        /*0198*/ 	.word	0x00000000
        /*019c*/ 	.short	0x010a
        /*019e*/ 	.byte	0x3f
	.zero		1


	//   ....[18]....
        /*01a0*/ 	.word	0x00008ab0
        /*01a4*/ 	.word	0x0000000c
        /*01a8*/ 	.word	0x00000010
        /*01ac*/ 	.short	0x010a
        /*01ae*/ 	.byte	0x3f
	.zero		1


	//   ....[19]....
        /*01b0*/ 	.word	0x00008b80
        /*01b4*/ 	.word	0x00000007
        /*01b8*/ 	.word	0x00000000
        /*01bc*/ 	.short	0x010a
        /*01be*/ 	.byte	0x3f
	.zero		1


	//----- nvinfo : EIATTR_NUM_MBARRIERS
	.align		4
.L_35:
        /*01c0*/ 	.byte	0x03, 0x38
        /*01c2*/ 	.short	0x0006


	//----- nvinfo : EIATTR_EXIT_INSTR_OFFSETS
	.align		4
        /*01c4*/ 	.byte	0x04, 0x1c
        /*01c6*/ 	.short	(.L_37 - .L_36)


	//   ....[0]....
.L_36:
        /*01c8*/ 	.word	0x000005b0


	//   ....[1]....
        /*01cc*/ 	.word	0x00000e70


	//   ....[2]....
        /*01d0*/ 	.word	0x00007450


	//   ....[3]....
        /*01d4*/ 	.word	0x00007a80


	//   ....[4]....
        /*01d8*/ 	.word	0x00008970


	//----- nvinfo : EIATTR_MAX_THREADS
	.align		4
.L_37:
        /*01dc*/ 	.byte	0x04, 0x05
        /*01de*/ 	.short	(.L_39 - .L_38)
.L_38:
        /*01e0*/ 	.word	0x00000180
        /*01e4*/ 	.word	0x00000001
        /*01e8*/ 	.word	0x00000001


	//----- nvinfo : EIATTR_CRS_STACK_SIZE
	.align		4
.L_39:
        /*01ec*/ 	.byte	0x04, 0x1e
        /*01ee*/ 	.short	(.L_41 - .L_40)
.L_40:
        /*01f0*/ 	.word	0x00000000


	//----- nvinfo : EIATTR_CBANK_PARAM_SIZE
	.align		4
.L_41:
        /*01f4*/ 	.byte	0x03, 0x19
        /*01f6*/ 	.short	0x0470


	//----- nvinfo : EIATTR_PARAM_CBANK
	.align		4
        /*01f8*/ 	.byte	0x04, 0x0a
        /*01fa*/ 	.short	(.L_43 - .L_42)
	.align		4
.L_42:
        /*01fc*/ 	.word	index@(.nv.constant0._ZN7cutlass13device_kernelINS_4gemm6kernel13GemmUniversalIN4cute5tupleIJiiiiEEENS1_10collective13CollectiveMmaINS1_34MainloopSm90TmaGmmaWarpSpecializedILi2ENS5_IJNS4_1CILi1EEESB_SB_EEENS1_35KernelTmaWarpSpecializedCooperativeEEENS5_IJNSA_ILi256EEENSA_ILi64EEESG_EEENS_6half_tENS5_IJlSB_lEEESI_SJ_NS4_8TiledMMAINS4_8MMA_AtomIJNS4_4SM904GMMA25MMA_64x64x16_F32F16F16_SSILNSN_5MajorE0ELSP_0ELNSN_7ScaleInE1ELSQ_1EEEEEENS4_6LayoutINS5_IJNSA_ILi2EEESB_SB_EEENS5_IJSB_NSA_ILi0EEESW_EEEEENS5_IJNS4_10UnderscoreESZ_SZ_EEEEENS4_13SM90_TMA_LOADENS4_14ComposedLayoutINS4_7SwizzleILi3ELi4ELi3EEENS4_18smem_ptr_flag_bitsILi16EEENST_INS5_IJNSA_ILi8EEESG_EEENS5_IJSG_SB_EEEEEEEvNS4_8identityES12_S1C_vS1D_EENS_8epilogue10collective6detail29Sm90TmaWarpSpecializedAdapterINS1G_15DefaultEpilogueISI_SJ_SJ_NS1F_6thread17LinearCombinationISI_Li1EffLNS1K_9ScaleType4KindE0ELNS_15FloatRoundStyleE2ESI_EENS1_15EpilogueDefaultEEEEEvvEEEEvNT_6ParamsE)
        /*0200*/ 	.short	0x0210
        /*0202*/ 	.short	0x0470


	//----- nvinfo : EIATTR_SW_WAR
	.align		4
.L_43:
        /*0204*/ 	.byte	0x04, 0x36
        /*0206*/ 	.short	(.L_45 - .L_44)
.L_44:
        /*0208*/ 	.word	0x00000008
.L_45:


//--------------------- .nv.callgraph             --------------------------
	.section	.nv.callgraph,"",@"SHT_CUDA_CALLGRAPH"
	.align	4
	.sectionentsize	8
	.align		4
        /*0000*/ 	.word	0x00000000
	.align		4
        /*0004*/ 	.word	0xffffffff
	.align		4
        /*0008*/ 	.word	index@(_ZN7cutlass13device_kernelINS_4gemm6kernel13GemmUniversalIN4cute5tupleIJiiiiEEENS1_10collective13CollectiveMmaINS1_34MainloopSm90TmaGmmaWarpSpecializedILi2ENS5_IJNS4_1CILi1EEESB_SB_EEENS1_35KernelTmaWarpSpecializedCooperativeEEENS5_IJNSA_ILi256EEENSA_ILi64EEESG_EEENS_6half_tENS5_IJlSB_lEEESI_SJ_NS4_8TiledMMAINS4_8MMA_AtomIJNS4_4SM904GMMA25MMA_64x64x16_F32F16F16_SSILNSN_5MajorE0ELSP_0ELNSN_7ScaleInE1ELSQ_1EEEEEENS4_6LayoutINS5_IJNSA_ILi2EEESB_SB_EEENS5_IJSB_NSA_ILi0EEESW_EEEEENS5_IJNS4_10UnderscoreESZ_SZ_EEEEENS4_13SM90_TMA_LOADENS4_14ComposedLayoutINS4_7SwizzleILi3ELi4ELi3EEENS4_18smem_ptr_flag_bitsILi16EEENST_INS5_IJNSA_ILi8EEESG_EEENS5_IJSG_SB_EEEEEEEvNS4_8identityES12_S1C_vS1D_EENS_8epilogue10collective6detail29Sm90TmaWarpSpecializedAdapterINS1G_15DefaultEpilogueISI_SJ_SJ_NS1F_6thread17LinearCombinationISI_Li1EffLNS1K_9ScaleType4KindE0ELNS_15FloatRoundStyleE2ESI_EENS1_15EpilogueDefaultEEEEEvvEEEEvNT_6ParamsE)
	.align		4
        /*000c*/ 	.word	index@(__assertfail)
	.align		4
        /*0010*/ 	.word	0x00000000
	.align		4
        /*0014*/ 	.word	0xfffffffe
	.align		4
        /*0018*/ 	.word	0x00000000
	.align		4
        /*001c*/ 	.word	0xfffffffd
	.align		4
        /*0020*/ 	.word	0x00000000
	.align		4
        /*0024*/ 	.word	0xfffffffc


//--------------------- .nv.constant4             --------------------------
	.section	.nv.constant4,"a",@progbits
	.align	8
	.align		8
.nv.constant4:
        /*0000*/ 	.dword	__assertfail
	.align		8
        /*0008*/ 	.dword	__unnamed_1
	.align		8
        /*0010*/ 	.dword	_ZN40_INTERNAL_812dbb91_4_k_cu_ab637b5d_241144cuda3std3__45__cpo5beginE
	.align		8
        /*0018*/ 	.dword	_ZN40_INTERNAL_812dbb91_4_k_cu_ab637b5d_241144cuda3std3__45__cpo3endE
	.align		8
        /*0020*/ 	.dword	_ZN40_INTERNAL_812dbb91_4_k_cu_ab637b5d_241144cuda3std3__45__cpo6cbeginE
	.align		8
        /*0028*/ 	.dword	_ZN40_INTERNAL_812dbb91_4_k_cu_ab637b5d_241144cuda3std3__45__cpo4cendE
	.align		8
        /*0030*/ 	.dword	_ZN40_INTERNAL_812dbb91_4_k_cu_ab637b5d_241144cuda3std3__442_GLOBAL__N__812dbb91_4_k_cu_ab637b5d_241146ignoreE
	.align		8
        /*0038*/ 	.dword	_ZN40_INTERNAL_812dbb91_4_k_cu_ab637b5d_241144cuda3std3__419piecewise_constructE
	.align		8
        /*0040*/ 	.dword	_ZN40_INTERNAL_812dbb91_4_k_cu_ab637b5d_241144cuda3std3__48in_placeE
	.align		8
        /*0048*/ 	.dword	_ZN40_INTERNAL_812dbb91_4_k_cu_ab637b5d_241144cuda3std6ranges3__45__cpo4swapE
	.align		8
        /*0050*/ 	.dword	_ZN40_INTERNAL_812dbb91_4_k_cu_ab637b5d_241144cuda3std6ranges3__45__cpo9iter_moveE
	.align		8
        /*0058*/ 	.dword	_ZN40_INTERNAL_812dbb91_4_k_cu_ab637b5d_241144cute7productE
	.align		8
        /*0060*/ 	.dword	_ZN40_INTERNAL_812dbb91_4_k_cu_ab637b5d_241144cute1_E
	.align		8
        /*0068*/ 	.dword	$str$22
	.align		8
        /*0070*/ 	.dword	$str$23


//--------------------- .text._ZN7cutlass13device_kernelINS_4gemm6kernel13GemmUniversalIN4cute5tupleIJiiiiEEENS1_10collective13CollectiveMmaINS1_34MainloopSm90TmaGmmaWarpSpecializedILi2ENS5_IJNS4_1CILi1EEESB_SB_EEENS1_35KernelTmaWarpSpecializedCooperativeEEENS5_IJNSA_ILi256EEENSA_ILi64EEESG_EEENS_6half_tENS5_IJlSB_lEEESI_SJ_NS4_8TiledMMAINS4_8MMA_AtomIJNS4_4SM904GMMA25MMA_64x64x16_F32F16F16_SSILNSN_5MajorE0ELSP_0ELNSN_7ScaleInE1ELSQ_1EEEEEENS4_6LayoutINS5_IJNSA_ILi2EEESB_SB_EEENS5_IJSB_NSA_ILi0EEESW_EEEEENS5_IJNS4_10UnderscoreESZ_SZ_EEEEENS4_13SM90_TMA_LOADENS4_14ComposedLayoutINS4_7SwizzleILi3ELi4ELi3EEENS4_18smem_ptr_flag_bitsILi16EEENST_INS5_IJNSA_ILi8EEESG_EEENS5_IJSG_SB_EEEEEEEvNS4_8identityES12_S1C_vS1D_EENS_8epilogue10collective6detail29Sm90TmaWarpSpecializedAdapterINS1G_15DefaultEpilogueISI_SJ_SJ_NS1F_6thread17LinearCombinationISI_Li1EffLNS1K_9ScaleType4KindE0ELNS_15FloatRoundStyleE2ESI_EENS1_15EpilogueDefaultEEEEEvvEEEEvNT_6ParamsE --------------------------
	.section	.text._ZN7cutlass13device_kernelINS_4gemm6kernel13GemmUniversalIN4cute5tupleIJiiiiEEENS1_10collective13CollectiveMmaINS1_34MainloopSm90TmaGmmaWarpSpecializedILi2ENS5_IJNS4_1CILi1EEESB_SB_EEENS1_35KernelTmaWarpSpecializedCooperativeEEENS5_IJNSA_ILi256EEENSA_ILi64EEESG_EEENS_6half_tENS5_IJlSB_lEEESI_SJ_NS4_8TiledMMAINS4_8MMA_AtomIJNS4_4SM904GMMA25MMA_64x64x16_F32F16F16_SSILNSN_5MajorE0ELSP_0ELNSN_7ScaleInE1ELSQ_1EEEEEENS4_6LayoutINS5_IJNSA_ILi2EEESB_SB_EEENS5_IJSB_NSA_ILi0EEESW_EEEEENS5_IJNS4_10UnderscoreESZ_SZ_EEEEENS4_13SM90_TMA_LOADENS4_14ComposedLayoutINS4_7SwizzleILi3ELi4ELi3EEENS4_18smem_ptr_flag_bitsILi16EEENST_INS5_IJNSA_ILi8EEESG_EEENS5_IJSG_SB_EEEEEEEvNS4_8identityES12_S1C_vS1D_EENS_8epilogue10collective6detail29Sm90TmaWarpSpecializedAdapterINS1G_15DefaultEpilogueISI_SJ_SJ_NS1F_6thread17LinearCombinationISI_Li1EffLNS1K_9ScaleType4KindE0ELNS_15FloatRoundStyleE2ESI_EENS1_15EpilogueDefaultEEEEEvvEEEEvNT_6ParamsE,"ax",@progbits
	.align	128
.text._ZN7cutlass13device_kernelINS_4gemm6kernel13GemmUniversalIN4cute5tupleIJiiiiEEENS1_10collective13CollectiveMmaINS1_34MainloopSm90TmaGmmaWarpSpecializedILi2ENS5_IJNS4_1CILi1EEESB_SB_EEENS1_35KernelTmaWarpSpecializedCooperativeEEENS5_IJNSA_ILi256EEENSA_ILi64EEESG_EEENS_6half_tENS5_IJlSB_lEEESI_SJ_NS4_8TiledMMAINS4_8MMA_AtomIJNS4_4SM904GMMA25MMA_64x64x16_F32F16F16_SSILNSN_5MajorE0ELSP_0ELNSN_7ScaleInE1ELSQ_1EEEEEENS4_6LayoutINS5_IJNSA_ILi2EEESB_SB_EEENS5_IJSB_NSA_ILi0EEESW_EEEEENS5_IJNS4_10UnderscoreESZ_SZ_EEEEENS4_13SM90_TMA_LOADENS4_14ComposedLayoutINS4_7SwizzleILi3ELi4ELi3EEENS4_18smem_ptr_flag_bitsILi16EEENST_INS5_IJNSA_ILi8EEESG_EEENS5_IJSG_SB_EEEEEEEvNS4_8identityES12_S1C_vS1D_EENS_8epilogue10collective6detail29Sm90TmaWarpSpecializedAdapterINS1G_15DefaultEpilogueISI_SJ_SJ_NS1F_6thread17LinearCombinationISI_Li1EffLNS1K_9ScaleType4KindE0ELNS_15FloatRoundStyleE2ESI_EENS1_15EpilogueDefaultEEEEEvvEEEEvNT_6ParamsE:
        .type           _ZN7cutlass13device_kernelINS_4gemm6kernel13GemmUniversalIN4cute5tupleIJiiiiEEENS1_10collective13CollectiveMmaINS1_34MainloopSm90TmaGmmaWarpSpecializedILi2ENS5_IJNS4_1CILi1EEESB_SB_EEENS1_35KernelTmaWarpSpecializedCooperativeEEENS5_IJNSA_ILi256EEENSA_ILi64EEESG_EEENS_6half_tENS5_IJlSB_lEEESI_SJ_NS4_8TiledMMAINS4_8MMA_AtomIJNS4_4SM904GMMA25MMA_64x64x16_F32F16F16_SSILNSN_5MajorE0ELSP_0ELNSN_7ScaleInE1ELSQ_1EEEEEENS4_6LayoutINS5_IJNSA_ILi2EEESB_SB_EEENS5_IJSB_NSA_ILi0EEESW_EEEEENS5_IJNS4_10UnderscoreESZ_SZ_EEEEENS4_13SM90_TMA_LOADENS4_14ComposedLayoutINS4_7SwizzleILi3ELi4ELi3EEENS4_18smem_ptr_flag_bitsILi16EEENST_INS5_IJNSA_ILi8EEESG_EEENS5_IJSG_SB_EEEEEEEvNS4_8identityES12_S1C_vS1D_EENS_8epilogue10collective6detail29Sm90TmaWarpSpecializedAdapterINS1G_15DefaultEpilogueISI_SJ_SJ_NS1F_6thread17LinearCombinationISI_Li1EffLNS1K_9ScaleType4KindE0ELNS_15FloatRoundStyleE2ESI_EENS1_15EpilogueDefaultEEEEEvvEEEEvNT_6ParamsE,@function
        .size           _ZN7cutlass13device_kernelINS_4gemm6kernel13GemmUniversalIN4cute5tupleIJiiiiEEENS1_10collective13CollectiveMmaINS1_34MainloopSm90TmaGmmaWarpSpecializedILi2ENS5_IJNS4_1CILi1EEESB_SB_EEENS1_35KernelTmaWarpSpecializedCooperativeEEENS5_IJNSA_ILi256EEENSA_ILi64EEESG_EEENS_6half_tENS5_IJlSB_lEEESI_SJ_NS4_8TiledMMAINS4_8MMA_AtomIJNS4_4SM904GMMA25MMA_64x64x16_F32F16F16_SSILNSN_5MajorE0ELSP_0ELNSN_7ScaleInE1ELSQ_1EEEEEENS4_6LayoutINS5_IJNSA_ILi2EEESB_SB_EEENS5_IJSB_NSA_ILi0EEESW_EEEEENS5_IJNS4_10UnderscoreESZ_SZ_EEEEENS4_13SM90_TMA_LOADENS4_14ComposedLayoutINS4_7SwizzleILi3ELi4ELi3EEENS4_18smem_ptr_flag_bitsILi16EEENST_INS5_IJNSA_ILi8EEESG_EEENS5_IJSG_SB_EEEEEEEvNS4_8identityES12_S1C_vS1D_EENS_8epilogue10collective6detail29Sm90TmaWarpSpecializedAdapterINS1G_15DefaultEpilogueISI_SJ_SJ_NS1F_6thread17LinearCombinationISI_Li1EffLNS1K_9ScaleType4KindE0ELNS_15FloatRoundStyleE2ESI_EENS1_15EpilogueDefaultEEEEEvvEEEEvNT_6ParamsE,(.L_x_188 - _ZN7cutlass13device_kernelINS_4gemm6kernel13GemmUniversalIN4cute5tupleIJiiiiEEENS1_10collective13CollectiveMmaINS1_34MainloopSm90TmaGmmaWarpSpecializedILi2ENS5_IJNS4_1CILi1EEESB_SB_EEENS1_35KernelTmaWarpSpecializedCooperativeEEENS5_IJNSA_ILi256EEENSA_ILi64EEESG_EEENS_6half_tENS5_IJlSB_lEEESI_SJ_NS4_8TiledMMAINS4_8MMA_AtomIJNS4_4SM904GMMA25MMA_64x64x16_F32F16F16_SSILNSN_5MajorE0ELSP_0ELNSN_7ScaleInE1ELSQ_1EEEEEENS4_6LayoutINS5_IJNSA_ILi2EEESB_SB_EEENS5_IJSB_NSA_ILi0EEESW_EEEEENS5_IJNS4_10UnderscoreESZ_SZ_EEEEENS4_13SM90_TMA_LOADENS4_14ComposedLayoutINS4_7SwizzleILi3ELi4ELi3EEENS4_18smem_ptr_flag_bitsILi16EEENST_INS5_IJNSA_ILi8EEESG_EEENS5_IJSG_SB_EEEEEEEvNS4_8identityES12_S1C_vS1D_EENS_8epilogue10collective6detail29Sm90TmaWarpSpecializedAdapterINS1G_15DefaultEpilogueISI_SJ_SJ_NS1F_6thread17LinearCombinationISI_Li1EffLNS1K_9ScaleType4KindE0ELNS_15FloatRoundStyleE2ESI_EENS1_15EpilogueDefaultEEEEEvvEEEEvNT_6ParamsE)
        .other          _ZN7cutlass13device_kernelINS_4gemm6kernel13GemmUniversalIN4cute5tupleIJiiiiEEENS1_10collective13CollectiveMmaINS1_34MainloopSm90TmaGmmaWarpSpecializedILi2ENS5_IJNS4_1CILi1EEESB_SB_EEENS1_35KernelTmaWarpSpecializedCooperativeEEENS5_IJNSA_ILi256EEENSA_ILi64EEESG_EEENS_6half_tENS5_IJlSB_lEEESI_SJ_NS4_8TiledMMAINS4_8MMA_AtomIJNS4_4SM904GMMA25MMA_64x64x16_F32F16F16_SSILNSN_5MajorE0ELSP_0ELNSN_7ScaleInE1ELSQ_1EEEEEENS4_6LayoutINS5_IJNSA_ILi2EEESB_SB_EEENS5_IJSB_NSA_ILi0EEESW_EEEEENS5_IJNS4_10UnderscoreESZ_SZ_EEEEENS4_13SM90_TMA_LOADENS4_14ComposedLayoutINS4_7SwizzleILi3ELi4ELi3EEENS4_18smem_ptr_flag_bitsILi16EEENST_INS5_IJNSA_ILi8EEESG_EEENS5_IJSG_SB_EEEEEEEvNS4_8identityES12_S1C_vS1D_EENS_8epilogue10collective6detail29Sm90TmaWarpSpecializedAdapterINS1G_15DefaultEpilogueISI_SJ_SJ_NS1F_6thread17LinearCombinationISI_Li1EffLNS1K_9ScaleType4KindE0ELNS_15FloatRoundStyleE2ESI_EENS1_15EpilogueDefaultEEEEEvvEEEEvNT_6ParamsE,@"STO_CUDA_ENTRY STV_DEFAULT"
_ZN7cutlass13device_kernelINS_4gemm6kernel13GemmUniversalIN4cute5tupleIJiiiiEEENS1_10collective13CollectiveMmaINS1_34MainloopSm90TmaGmmaWarpSpecializedILi2ENS5_IJNS4_1CILi1EEESB_SB_EEENS1_35KernelTmaWarpSpecializedCooperativeEEENS5_IJNSA_ILi256EEENSA_ILi64EEESG_EEENS_6half_tENS5_IJlSB_lEEESI_SJ_NS4_8TiledMMAINS4_8MMA_AtomIJNS4_4SM904GMMA25MMA_64x64x16_F32F16F16_SSILNSN_5MajorE0ELSP_0ELNSN_7ScaleInE1ELSQ_1EEEEEENS4_6LayoutINS5_IJNSA_ILi2EEESB_SB_EEENS5_IJSB_NSA_ILi0EEESW_EEEEENS5_IJNS4_10UnderscoreESZ_SZ_EEEEENS4_13SM90_TMA_LOADENS4_14ComposedLayoutINS4_7SwizzleILi3ELi4ELi3EEENS4_18smem_ptr_flag_bitsILi16EEENST_INS5_IJNSA_ILi8EEESG_EEENS5_IJSG_SB_EEEEEEEvNS4_8identityES12_S1C_vS1D_EENS_8epilogue10collective6detail29Sm90TmaWarpSpecializedAdapterINS1G_15DefaultEpilogueISI_SJ_SJ_NS1F_6thread17LinearCombinationISI_Li1EffLNS1K_9ScaleType4KindE0ELNS_15FloatRoundStyleE2ESI_EENS1_15EpilogueDefaultEEEEEvvEEEEvNT_6ParamsE:
[----:B------:R-:W0:Y:S01]  /*0000*/  LDC R1, c[0x0][0x28] ;  /* 0x00000a00ff017b82 */ /* 0x000e220000000800 */
[----:B------:R-:W1:Y:S01]  /*0010*/  S2R R18, SR_TID.X ;  /* 0x0000000000127919 */ /* 0x000e620000002100 */
[----:B------:R-:W-:Y:S01]  /*0020*/  ELECT P0, URZ, PT ;  /* 0x00000000003f782f */ /* 0x000fe20003800000 */
[----:B------:R-:W-:Y:S01]  /*0030*/  BSSY B0, `(.L_x_0) ;  /* 0x000000f000007945 */ /* 0x000fe20003800000 */
[--C-:B-1----:R-:W-:Y:S02]  /*0040*/  SHF.R.U32.HI R0, RZ, 0x5, R18.reuse ;  /* 0x00000005ff007819 */ /* 0x102fe40000011612 */
[----:B------:R-:W-:-:S03]  /*0050*/  SHF.R.U32.HI R22, RZ, 0x7, R18 ;  /* 0x00000007ff167819 */ /* 0x000fc60000011612 */
[----:B------:R-:W1:Y:S04]  /*0060*/  SHFL.IDX PT, R5, R0, RZ, 0x1f ;  /* 0x00001fff00057589 */ /* 0x000e6800000e0000 */
[----:B------:R2:W3:Y:S01]  /*0070*/  SHFL.IDX PT, R8, R22, RZ, 0x1f ;  /* 0x00001fff16087589 */ /* 0x0004e200000e0000 */
[----:B-1----:R-:W-:-:S13]  /*0080*/  ISETP.NE.OR P0, PT, R5, RZ, !P0 ;  /* 0x000000ff0500720c */ /* 0x002fda0004705670 */
[----:B0-23--:R-:W-:Y:S05]  /*0090*/  @P0 BRA `(.L_x_1) ;  /* 0x0000000000200947 */ /* 0x00dfea0003800000 */
[----:B------:R-:W-:Y:S02]  /*00a0*/  ULDC.64 UR4, c[0x0][0x198] ;  /* 0x0000660000047ab9 */ /* 0x000fe40000000a00 */
[----:B------:R-:W-:Y:S02]  /*00b0*/  UIADD3 UR6, UP0, UR4, 0xf0, URZ ;  /* 0x000000f004067890 */ /* 0x000fe4000ff1e03f */
[----:B------:R-:W-:Y:S02]  /*00c0*/  UIADD3 UR4, UP1, UR4, 0x1f0, URZ ;  /* 0x000001f004047890 */ /* 0x000fe4000ff3e03f */
[----:B------:R-:W-:Y:S02]  /*00d0*/  UIADD3.X UR7, URZ, UR5, URZ, UP0, !UPT ;  /* 0x000000053f077290 */ /* 0x000fe400087fe43f */
[----:B------:R-:W-:-:S07]  /*00e0*/  UIADD3.X UR5, URZ, UR5, URZ, UP1, !UPT ;  /* 0x000000053f057290 */ /* 0x000fce0008ffe43f */
[----:B------:R0:W-:Y:S02]  /*00f0*/  UTMACCTL.PF [UR6] ;  /* 0x00000000060079b9 */ /* 0x0001e40008040000 */
[----:B------:R0:W-:Y:S02]  /*0100*/  UTMACCTL.PF [UR4] ;  /* 0x00000000040079b9 */ /* 0x0001e40008040000 */
[----:B0-----:R-:W-:Y:S01]  /*0110*/  NOP ;  /* 0x0000000000007918 */ /* 0x001fe20000000000 */
.L_x_1:
[----:B------:R-:W-:Y:S05]  /*0120*/  BSYNC B0 ;  /* 0x0000000000007941 */ /* 0x000fea0003800000 */
.L_x_0:
[----:B------:R-:W0:Y:S02]  /*0130*/  SHFL.IDX PT, R2, R0, RZ, 0x1f ;  /* 0x00001fff00027589 */ /* 0x000e2400000e0000 */
[----:B0-----:R-:W-:-:S13]  /*0140*/  ISETP.NE.AND P0, PT, R2, RZ, PT ;  /* 0x000000ff0200720c */ /* 0x001fda0003f05270 */
[----:B------:R-:W-:Y:S05]  /*0150*/  @P0 BRA `(.L_x_2) ;  /* 0x0000000000480947 */ /* 0x000fea0003800000 */
[----:B------:R-:W0:Y:S01]  /*0160*/  S2UR UR8, SR_CgaCtaId ;  /* 0x00000000000879c3 */ /* 0x000e220000008800 */
[----:B------:R-:W-:Y:S01]  /*0170*/  UMOV UR4, 0x400 ;  /* 0x0000040000047882 */ /* 0x000fe20000000000 */
[----:B------:R-:W-:Y:S01]  /*0180*/  UMOV UR5, 0x1 ;  /* 0x0000000100057882 */ /* 0x000fe20000000000 */
[----:B------:R-:W-:Y:S01]  /*0190*/  UMOV UR6, 0x100 ;  /* 0x0000010000067882 */ /* 0x000fe20000000000 */
[----:B------:R-:W-:Y:S01]  /*01a0*/  ELECT P0, URZ, PT ;  /* 0x00000000003f782f */ /* 0x000fe20003800000 */
[----:B------:R-:W-:-:S04]  /*01b0*/  UIADD3 UR6, -UR6, 0x100000, URZ ;  /* 0x0010000006067890 */ /* 0x000fc8000fffe13f */
[----:B------:R-:W-:Y:S02]  /*01c0*/  USHF.L.U32 UR7, UR6, 0xb, URZ ;  /* 0x0000000b06077899 */ /* 0x000fe4000800063f */
[----:B------:R-:W-:Y:S02]  /*01d0*/  USHF.L.U32 UR6, UR6, 0x1, URZ ;  /* 0x0000000106067899 */ /* 0x000fe4000800063f */
[----:B0-----:R-:W-:Y:S02]  /*01e0*/  ULEA UR8, UR8, UR4, 0x18 ;  /* 0x0000000408087291 */ /* 0x001fe4000f8ec03f */
[----:B------:R-:W-:-:S04]  /*01f0*/  UIADD3 UR4, -UR5, 0x100000, URZ ;  /* 0x0010000005047890 */ /* 0x000fc8000fffe13f */
[----:B------:R-:W-:Y:S02]  /*0200*/  USHF.L.U32 UR5, UR4, 0xb, URZ ;  /* 0x0000000b04057899 */ /* 0x000fe4000800063f */
[----:B------:R-:W-:Y:S01]  /*0210*/  USHF.L.U32 UR4, UR4, 0x1, URZ ;  /* 0x0000000104047899 */ /* 0x000fe2000800063f */
[----:B------:R-:W0:Y:S11]  /*0220*/  FENCE.VIEW.ASYNC.S ;  /* 0x00000000000073c6 */ /* 0x000e360000000000 */
[----:B0-----:R0:W1:Y:S01]  /*0230*/  SYNCS.EXCH.64 URZ, [UR8], UR4 ;  /* 0x00000004083f75b2 */ /* 0x0010620008000100 */
[----:B------:R0:W2:Y:S01]  /*0240*/  SYNCS.EXCH.64 URZ, [UR8+0x10], UR6 ;  /* 0x00001006083f75b2 */ /* 0x0000a20008000100 */
[----:B------:R0:W3:Y:S01]  /*0250*/  SYNCS.EXCH.64 URZ, [UR8+0x8], UR4 ;  /* 0x00000804083f75b2 */ /* 0x0000e20008000100 */
[----:B------:R0:W4:Y:S01]  /*0260*/  SYNCS.EXCH.64 URZ, [UR8+0x18], UR6 ;  /* 0x00001806083f75b2 */ /* 0x0001220008000100 */
[----:B------:R-:W-:Y:S01]  /*0270*/  NOP ;  /* 0x0000000000007918 */ /* 0x000fe20000000000 */
.L_x_2:
[----:B------:R-:W5:Y:S01]  /*0280*/  SHFL.IDX PT, R0, R0, RZ, 0x1f ;  /* 0x00001fff00007589 */ /* 0x000f6200000e0000 */
[----:B------:R-:W1:Y:S01]  /*0290*/  LDC R2, c[0x0][0x65c] ;  /* 0x00019700ff027b82 */ /* 0x000e620000000800 */
[----:B------:R-:W-:Y:S02]  /*02a0*/  ELECT P0, URZ, PT ;  /* 0x00000000003f782f */ /* 0x000fe40003800000 */
[----:B------:R-:W-:Y:S01]  /*02b0*/  LOP3.LUT R6, R6, 0xfffff7ff, RZ, 0xc0, !PT ;  /* 0xfffff7ff06067812 */ /* 0x000fe200078ec0ff */
[----:B------:R-:W2:Y:S01]  /*02c0*/  S2R R3, SR_CTAID.Y ;  /* 0x0000000000037919 */ /* 0x000ea20000002600 */
[----:B0-----:R-:W-:Y:S01]  /*02d0*/  UMOV UR4, 0x20 ;  /* 0x0000002000047882 */ /* 0x001fe20000000000 */
[----:B------:R-:W-:Y:S01]  /*02e0*/  ISETP.NE.AND P2, PT, R8, RZ, PT ;  /* 0x000000ff0800720c */ /* 0x000fe20003f45270 */
[----:B------:R-:W-:Y:S01]  /*02f0*/  NOP ;  /* 0x0000000000007918 */ /* 0x000fe20000000000 */
[----:B------:R-:W0:Y:S01]  /*0300*/  S2R R4, SR_CTAID.X ;  /* 0x0000000000047919 */ /* 0x000e220000002500 */
[----:B------:R-:W-:Y:S01]  /*0310*/  NOP ;  /* 0x0000000000007918 */ /* 0x000fe20000000000 */
[----:B-----5:R-:W-:-:S02]  /*0320*/  ISETP.NE.OR P0, PT, R0, RZ, !P0 ;  /* 0x000000ff0000720c */ /* 0x020fc40004705670 */
[----:B-1----:R-:W-:-:S11]  /*0330*/  ISETP.NE.AND P3, PT, R2, 0x1, PT ;  /* 0x000000010200780c */ /* 0x002fd60003f65270 */
[----:B------:R-:W-:Y:S01]  /*0340*/  VOTEU.ALL UP0, P0 ;  /* 0x00000000003f7886 */ /* 0x000fe20000000000 */
[----:B------:R-:W-:Y:S01]  /*0350*/  VOTEU.ALL UP1, P0 ;  /* 0x00000000003f7886 */ /* 0x000fe20000020000 */
[----:B------:R-:W-:Y:S01]  /*0360*/  @P3 LOP3.LUT R6, R6, 0x800, RZ, 0xfc, !PT ;  /* 0x0000080006063812 */ /* 0x000fe200078efcff */
[----:B------:R-:W0:Y:S01]  /*0370*/  @P3 LDC R17, c[0x0][0x10] ;  /* 0x00000400ff113b82 */ /* 0x000e220000000800 */
[----:B------:R-:W-:Y:S01]  /*0380*/  SHF.R.S32.HI R6, RZ, 0x1f, R5 ;  /* 0x0000001fff067819 */ /* 0x000fe20000011405 */
[----:B------:R-:W-:Y:S01]  /*0390*/  @!UP0 UMOV UR6, 0x400 ;  /* 0x0000040000068882 */ /* 0x000fe20000000000 */
[----:B------:R-:W-:-:S04]  /*03a0*/  @!UP0 UIADD3 UR4, -UR4, 0x100000, URZ ;  /* 0x0010000004048890 */ /* 0x000fc8000fffe13f */
[----:B------:R-:W-:Y:S02]  /*03b0*/  @!UP0 USHF.L.U32 UR5, UR4, 0xb, URZ ;  /* 0x0000000b04058899 */ /* 0x000fe4000800063f */
[----:B------:R-:W-:Y:S01]  /*03c0*/  @!UP0 USHF.L.U32 UR4, UR4, 0x1, URZ ;  /* 0x0000000104048899 */ /* 0x000fe2000800063f */
[----:B------:R-:W-:Y:S01]  /*03d0*/  @P3 IMAD.MOV.U32 R7, RZ, RZ, RZ ;  /* 0x000000ffff073224 */ /* 0x000fe200078e00ff */
[----:B------:R-:W-:Y:S01]  /*03e0*/  LEA.HI R6, R6, R5, RZ, 0x2 ;  /* 0x0000000506067211 */ /* 0x000fe200078f10ff */
[----:B------:R-:W-:Y:S01]  /*03f0*/  @P3 IMAD.MOV.U32 R11, RZ, RZ, RZ ;  /* 0x000000ffff0b3224 */ /* 0x000fe200078e00ff */
[----:B------:R-:W1:Y:S02]  /*0400*/  @!UP0 S2UR UR7, SR_CgaCtaId ;  /* 0x00000000000789c3 */ /* 0x000e640000008800 */
[----:B------:R-:W-:Y:S01]  /*0410*/  LOP3.LUT R0, R6, 0xfffffffc, RZ, 0xc0, !PT ;  /* 0xfffffffc06007812 */ /* 0x000fe200078ec0ff */
[----:B--2---:R-:W-:-:S04]  /*0420*/  @P3 IMAD.MOV.U32 R6, RZ, RZ, R3 ;  /* 0x000000ffff063224 */ /* 0x004fc800078e0003 */
[----:B------:R-:W-:Y:S01]  /*0430*/  IMAD.IADD R0, R5, 0x1, -R0 ;  /* 0x0000000105007824 */ /* 0x000fe200078e0a00 */
[----:B------:R-:W2:Y:S01]  /*0440*/  @!P3 LDC R9, c[0x0][0xc] ;  /* 0x00000300ff09bb82 */ /* 0x000ea20000000800 */
[----:B------:R-:W-:Y:S02]  /*0450*/  IMAD.MOV.U32 R5, RZ, RZ, RZ ;  /* 0x000000ffff057224 */ /* 0x000fe400078e00ff */
[----:B0-----:R-:W-:-:S04]  /*0460*/  @P3 IMAD.WIDE.U32 R16, R4, R17, R6 ;  /* 0x0000001104103225 */ /* 0x001fc800078e0006 */
[----:B------:R-:W-:Y:S01]  /*0470*/  @P3 IMAD.IADD R17, R17, 0x1, R11 ;  /* 0x0000000111113824 */ /* 0x000fe200078e020b */
[----:B-1----:R-:W-:Y:S01]  /*0480*/  @!UP0 ULEA UR6, UR7, UR6, 0x18 ;  /* 0x0000000607068291 */ /* 0x002fe2000f8ec03f */
[----:B------:R-:W-:Y:S01]  /*0490*/  VOTEU.ALL UP0, P0 ;  /* 0x00000000003f7886 */ /* 0x000fe20000000000 */
[----:B------:R-:W-:-:S04]  /*04a0*/  ISETP.NE.AND P0, PT, R0, 0x3, PT ;  /* 0x000000030000780c */ /* 0x000fc80003f05270 */
[----:B------:R-:W-:Y:S01]  /*04b0*/  ISETP.EQ.OR P0, PT, R0, RZ, !P0 ;  /* 0x000000ff0000720c */ /* 0x000fe20004702670 */
[----:B--2---:R-:W-:-:S03]  /*04c0*/  @!P3 IMAD.WIDE.U32 R6, R9, R3, R4 ;  /* 0x000000030906b225 */ /* 0x004fc600078e0004 */
[C---:B------:R-:W-:Y:S01]  /*04d0*/  ISETP.EQ.AND P0, PT, R8.reuse, RZ, P0 ;  /* 0x000000ff0800720c */ /* 0x040fe20000702270 */
[----:B------:R-:W-:Y:S01]  /*04e0*/  VIADD R8, R8, 0xffffffff ;  /* 0xffffffff08087836 */ /* 0x000fe20000000000 */
[----:B------:R-:W0:Y:S02]  /*04f0*/  FENCE.VIEW.ASYNC.S ;  /* 0x00000000000073c6 */ /* 0x000e240000000000 */
[----:B0-----:R0:W3:Y:S01]  /*0500*/  @!UP0 SYNCS.EXCH.64 URZ, [UR6+0x30], UR4 ;  /* 0x00003004063f85b2 */ /* 0x0010e20008000100 */
[----:B------:R-:W-:Y:S01]  /*0510*/  @!P3 IMAD.MOV.U32 R16, RZ, RZ, R6 ;  /* 0x000000ffff10b224 */ /* 0x000fe200078e0006 */
[----:B------:R-:W-:Y:S01]  /*0520*/  SEL R19, RZ, 0x1, !P0 ;  /* 0x00000001ff137807 */ /* 0x000fe20004000000 */
[----:B------:R-:W-:Y:S01]  /*0530*/  @!P3 IMAD.MOV.U32 R17, RZ, RZ, R7 ;  /* 0x000000ffff11b224 */ /* 0x000fe200078e0007 */
[----:B------:R-:W-:-:S04]  /*0540*/  ISETP.GE.U32.AND P1, PT, R8, 0x2, PT ;  /* 0x000000020800780c */ /* 0x000fc80003f26070 */
[----:B------:R-:W-:Y:S01]  /*0550*/  SEL R19, R19, 0x2, P1 ;  /* 0x0000000213137807 */ /* 0x000fe20000800000 */
[----:B------:R0:W3:Y:S01]  /*0560*/  @!UP1 SYNCS.EXCH.64 URZ, [UR6+0x38], UR4 ;  /* 0x00003804063f95b2 */ /* 0x0000e20008000100 */
[----:B------:R-:W-:Y:S01]  /*0570*/  NOP ;  /* 0x0000000000007918 */ /* 0x000fe20000000000 */
[----:B---34-:R-:W-:Y:S06]  /*0580*/  BAR.SYNC.DEFER_BLOCKING 0x0 ;  /* 0x0000000000007b1d */ /* 0x018fec0000010000 */
[----:B------:R-:W-:Y:S05]  /*0590*/  @!P2 BRA `(.L_x_3) ;  /* 0x0000006c00b0a947 */ /* 0x000fea0003800000 */
[----:B------:R-:W-:-:S13]  /*05a0*/  ISETP.GT.U32.AND P0, PT, R8, 0x1, PT ;  /* 0x000000010800780c */ /* 0x000fda0003f04070 */
[----:B0-----:R-:W-:Y:S05]  /*05b0*/  @P0 EXIT ;  /* 0x000000000000094d */ /* 0x001fea0003800000 */
[----:B------:R-:W-:Y:S01]  /*05c0*/  ULDC.64 UR4, c[0x0][0x650] ;  /* 0x0001940000047ab9 */ /* 0x000fe20000000a00 */
[----:B------:R-:W-:Y:S01]  /*05d0*/  PRMT R0, RZ, 0x7610, R0 ;  /* 0x00007610ff007816 */ /* 0x000fe20000000000 */
[----:B------:R-:W-:Y:S01]  /*05e0*/  IMAD.MOV.U32 R94, RZ, RZ, -0x1 ;  /* 0xffffffffff5e7424 */ /* 0x000fe200078e00ff */
[----:B------:R-:W-:Y:S01]  /*05f0*/  ISETP.GE.U32.AND P0, PT, R16, UR4, PT ;  /* 0x0000000410007c0c */ /* 0x000fe2000bf06070 */
[----:B------:R-:W-:Y:S02]  /*0600*/  IMAD.MOV.U32 R90, RZ, RZ, -0x1 ;  /* 0xffffffffff5a7424 */ /* 0x000fe400078e00ff */
[----:B------:R-:W-:Y:S01]  /*0610*/  IMAD.MOV.U32 R23, RZ, RZ, -0x1 ;  /* 0xffffffffff177424 */ /* 0x000fe200078e00ff */
[----:B------:R-:W-:-:S13]  /*0620*/  ISETP.GE.U32.AND.EX P0, PT, R17, UR5, PT, P0 ;  /* 0x0000000511007c0c */ /* 0x000fda000bf06100 */
[----:B------:R-:W-:Y:S05]  /*0630*/  @P0 BRA `(.L_x_4) ;  /* 0x0000000400540947 */ /* 0x000fea0003800000 */
[----:B------:R-:W0:Y:S01]  /*0640*/  LDC.64 R14, c[0x0][0x628] ;  /* 0x00018a00ff0e7b82 */ /* 0x000e220000000a00 */
[----:B------:R-:W-:Y:S02]  /*0650*/  IMAD.MOV.U32 R6, RZ, RZ, R16 ;  /* 0x000000ffff067224 */ /* 0x000fe400078e0010 */
[----:B------:R-:W-:-:S05]  /*0660*/  IMAD.MOV.U32 R7, RZ, RZ, R17 ;  /* 0x000000ffff077224 */ /* 0x000fca00078e0011 */
[----:B------:R-:W1:Y:S08]  /*0670*/  LDC R0, c[0x0][0x630] ;  /* 0x00018c00ff007b82 */ /* 0x000e700000000800 */
[----:B------:R-:W2:Y:S01]  /*0680*/  LDC.64 R20, c[0x0][0x620] ;  /* 0x00018800ff147b82 */ /* 0x000ea20000000a00 */
[----:B0-----:R-:W-:-:S04]  /*0690*/  ISETP.NE.U32.AND P0, PT, R14, RZ, PT ;  /* 0x000000ff0e00720c */ /* 0x001fc80003f05070 */
[----:B------:R-:W-:-:S13]  /*06a0*/  ISETP.NE.AND.EX P0, PT, R15, RZ, PT, P0 ;  /* 0x000000ff0f00720c */ /* 0x000fda0003f05300 */
[----:B-12---:R-:W-:Y:S05]  /*06b0*/  @!P0 BRA `(.L_x_5) ;  /* 0x0000000000288947 */ /* 0x006fea0003800000 */
[----:B------:R-:W0:Y:S02]  /*06c0*/  LDC R11, c[0x0][0x634] ;  /* 0x00018d00ff0b7b82 */ /* 0x000e240000000800 */
[----:B0-----:R-:W-:-:S05]  /*06d0*/  IADD3 R11, P0, R16, R11, RZ ;  /* 0x0000000b100b7210 */ /* 0x001fca0007f1e0ff */
[----:B------:R-:W-:-:S04]  /*06e0*/  IMAD.X R13, RZ, RZ, R17, P0 ;  /* 0x000000ffff0d7224 */ /* 0x000fc800000e0611 */
[----:B------:R-:W-:-:S04]  /*06f0*/  IMAD.WIDE.U32 R6, R13, R14, RZ ;  /* 0x0000000e0d067225 */ /* 0x000fc800078e00ff */
[----:B------:R-:W-:-:S04]  /*0700*/  IMAD.WIDE.U32 R8, P0, R11, R15, R6 ;  /* 0x0000000f0b087225 */ /* 0x000fc80007800006 */
[----:B------:R-:W-:-:S04]  /*0710*/  IMAD.WIDE.U32 R6, R11, R14, RZ ;  /* 0x0000000e0b067225 */ /* 0x000fc800078e00ff */
[----:B------:R-:W-:Y:S01]  /*0720*/  IMAD.X R11, RZ, RZ, RZ, P0 ;  /* 0x000000ffff0b7224 */ /* 0x000fe200000e06ff */
[----:B------:R-:W-:Y:S01]  /*0730*/  IADD3 RZ, P0, R7, R8, RZ ;  /* 0x0000000807ff7210 */ /* 0x000fe20007f1e0ff */
[----:B------:R-:W-:-:S04]  /*0740*/  IMAD.MOV.U32 R10, RZ, RZ, R9 ;  /* 0x000000ffff0a7224 */ /* 0x000fc800078e0009 */
[----:B------:R-:W-:-:S08]  /*0750*/  IMAD.WIDE.U32.X R6, R13, R15, R10, P0 ;  /* 0x0000000f0d067225 */ /* 0x000fd000000e040a */
.L_x_5:
[-CC-:B------:R-:W-:Y:S01]  /*0760*/  SHF.R.U64 R23, R6, R0.reuse, R7.reuse ;  /* 0x0000000006177219 */ /* 0x180fe20000001207 */
[----:B------:R-:W0:Y:S01]  /*0770*/  LDC R10, c[0x0][0x618] ;  /* 0x00018600ff0a7b82 */ /* 0x000e220000000800 */
[----:B------:R-:W-:Y:S01]  /*0780*/  SHF.R.U32.HI R5, RZ, R0, R7 ;  /* 0x00000000ff057219 */ /* 0x000fe20000011607 */
[----:B------:R-:W-:Y:S01]  /*0790*/  ULDC UR4, c[0x0][0x150] ;  /* 0x0000540000047ab9 */ /* 0x000fe20000000800 */
[----:B------:R-:W-:Y:S02]  /*07a0*/  IADD3 R9, P0, RZ, -R23, RZ ;  /* 0x80000017ff097210 */ /* 0x000fe40007f1e0ff */
[----:B------:R-:W-:-:S03]  /*07b0*/  I2FP.F32.U32 R0, R4 ;  /* 0x0000000400007245 */ /* 0x000fc60000201000 */
[----:B------:R-:W1:Y:S01]  /*07c0*/  LDC.64 R28, c[0x0][0x640] ;  /* 0x00019000ff1c7b82 */ /* 0x000e620000000a00 */
[----:B------:R-:W-:Y:S02]  /*07d0*/  IMAD.X R11, RZ, RZ, ~R5, P0 ;  /* 0x000000ffff0b7224 */ /* 0x000fe400000e0e05 */
[----:B------:R-:W-:Y:S01]  /*07e0*/  FMUL R0, R0, UR4 ;  /* 0x0000000400007c20 */ /* 0x000fe20008400000 */
[----:B------:R-:W-:Y:S01]  /*07f0*/  IMAD.WIDE.U32 R6, R9, R20, R16 ;  /* 0x0000001409067225 */ /* 0x000fe200078e0010 */
[----:B------:R-:W-:-:S03]  /*0800*/  ULDC UR4, c[0x0][0x154] ;  /* 0x0000550000047ab9 */ /* 0x000fc60000000800 */
[----:B------:R-:W-:Y:S01]  /*0810*/  IMAD R8, R11, R20, RZ ;  /* 0x000000140b087224 */ /* 0x000fe200078e02ff */
[----:B------:R-:W2:Y:S01]  /*0820*/  LDC R5, c[0x0][0x144] ;  /* 0x00005100ff057b82 */ /* 0x000ea20000000800 */
[----:B------:R-:W3:Y:S02]  /*0830*/  F2I.U32.TRUNC.NTZ R0, R0 ;  /* 0x0000000000007305 */ /* 0x000ee4000020f000 */
[----:B------:R-:W-:-:S04]  /*0840*/  IMAD R9, R9, R21, R8 ;  /* 0x0000001509097224 */ /* 0x000fc800078e0208 */
[----:B------:R-:W-:Y:S01]  /*0850*/  IMAD.IADD R7, R7, 0x1, R9 ;  /* 0x0000000107077824 */ /* 0x000fe200078e0209 */
[----:B------:R-:W4:Y:S01]  /*0860*/  LDC R12, c[0x0][0x608] ;  /* 0x00018200ff0c7b82 */ /* 0x000f220000000800 */
[----:B------:R-:W-:-:S03]  /*0870*/  IMAD.MOV.U32 R9, RZ, RZ, -0x1 ;  /* 0xffffffffff097424 */ /* 0x000fc600078e00ff */
[-CC-:B0-----:R-:W-:Y:S02]  /*0880*/  SHF.R.U64 R20, R6, R10.reuse, R7.reuse ;  /* 0x0000000a06147219 */ /* 0x181fe40000001207 */
[----:B------:R-:W-:Y:S02]  /*0890*/  I2FP.F32.U32 R6, R3 ;  /* 0x0000000300067245 */ /* 0x000fe40000201000 */
[----:B------:R-:W0:Y:S01]  /*08a0*/  LDC R26, c[0x0][0x658] ;  /* 0x00019600ff1a7b82 */ /* 0x000e220000000800 */
[----:B-1----:R-:W-:Y:S01]  /*08b0*/  ISETP.NE.U32.AND P0, PT, R28, RZ, PT ;  /* 0x000000ff1c00720c */ /* 0x002fe20003f05070 */
[----:B---3--:R-:W-:Y:S01]  /*08c0*/  IMAD.MOV R8, RZ, RZ, -R0 ;  /* 0x000000ffff087224 */ /* 0x008fe200078e0a00 */
[----:B------:R-:W-:Y:S01]  /*08d0*/  SHF.R.U32.HI R7, RZ, R10, R7 ;  /* 0x0000000aff077219 */ /* 0x000fe20000011607 */
[----:B------:R-:W-:Y:S01]  /*08e0*/  FMUL R6, R6, UR4 ;  /* 0x0000000406067c20 */ /* 0x000fe20008400000 */
[----:B------:R-:W-:-:S03]  /*08f0*/  ISETP.NE.AND.EX P0, PT, R29, RZ, PT, P0 ;  /* 0x000000ff1d00720c */ /* 0x000fc60003f05300 */
[----:B------:R-:W1:Y:S01]  /*0900*/  LDC R14, c[0x0][0x148] ;  /* 0x00005200ff0e7b82 */ /* 0x000e620000000800 */
[----:B--2---:R-:W-:-:S07]  /*0910*/  IMAD R0, R5, R8, R4 ;  /* 0x0000000805007224 */ /* 0x004fce00078e0204 */
[----:B------:R-:W2:Y:S01]  /*0920*/  LDC R24, c[0x0][0x600] ;  /* 0x00018000ff187b82 */ /* 0x000ea20000000800 */
[-CC-:B----4-:R-:W-:Y:S02]  /*0930*/  SHF.R.U64 R30, R20, R12.reuse, R7.reuse ;  /* 0x0000000c141e7219 */ /* 0x190fe40000001207 */
[----:B------:R-:W-:Y:S01]  /*0940*/  SHF.R.U32.HI R5, RZ, R12, R7 ;  /* 0x0000000cff057219 */ /* 0x000fe20000011607 */
[----:B------:R-:W-:Y:S01]  /*0950*/  IMAD.MOV.U32 R7, RZ, RZ, 0x1 ;  /* 0x00000001ff077424 */ /* 0x000fe200078e00ff */
[----:B------:R3:W4:Y:S03]  /*0960*/  F2I.U32.TRUNC.NTZ R12, R6 ;  /* 0x00000006000c7305 */ /* 0x000726000020f000 */
[----:B------:R-:W1:Y:S01]  /*0970*/  LDC R15, c[0x0][0x648] ;  /* 0x00019200ff0f7b82 */ /* 0x000e620000000800 */
[-C--:B0-----:R-:W-:Y:S02]  /*0980*/  SHF.L.U32 R4, R9, R26.reuse, RZ ;  /* 0x0000001a09047219 */ /* 0x081fe400000006ff */
[----:B------:R-:W-:-:S02]  /*0990*/  SHF.R.U64 R32, R30, R26, R5 ;  /* 0x0000001a1e207219 */ /* 0x000fc40000001205 */
[----:B------:R-:W-:Y:S02]  /*09a0*/  LOP3.LUT R11, RZ, R4, RZ, 0x33, !PT ;  /* 0x00000004ff0b7212 */ /* 0x000fe400078e33ff */
[-C--:B------:R-:W-:Y:S01]  /*09b0*/  SHF.R.U32.HI R5, RZ, R26.reuse, R5 ;  /* 0x0000001aff057219 */ /* 0x080fe20000011605 */
[----:B------:R-:W0:Y:S01]  /*09c0*/  LDC R21, c[0x0][0x638] ;  /* 0x00018e00ff157b82 */ /* 0x000e220000000800 */
[----:B------:R-:W-:Y:S01]  /*09d0*/  SHF.L.U32 R10, R7, R26, RZ ;  /* 0x0000001a070a7219 */ /* 0x000fe200000006ff */
[----:B------:R-:W-:-:S06]  /*09e0*/  IMAD.MOV.U32 R4, RZ, RZ, R32 ;  /* 0x000000ffff047224 */ /* 0x000fcc00078e0020 */
[----:B------:R-:W0:Y:S01]  /*09f0*/  LDC R94, c[0x0][0x610] ;  /* 0x00018400ff5e7b82 */ /* 0x000e220000000800 */
[----:B---34-:R-:W-:Y:S05]  /*0a00*/  @!P0 BRA `(.L_x_6) ;  /* 0x0000000000288947 */ /* 0x018fea0003800000 */
[----:B------:R-:W3:Y:S02]  /*0a10*/  LDC R9, c[0x0][0x64c] ;  /* 0x00019300ff097b82 */ /* 0x000ee40000000800 */
[----:B---3--:R-:W-:-:S05]  /*0a20*/  IADD3 R9, P0, R32, R9, RZ ;  /* 0x0000000920097210 */ /* 0x008fca0007f1e0ff */
        /* <DEDUP_REMOVED lines=8> */
.L_x_6:
[----:B-1----:R-:W-:Y:S01]  /*0ab0*/  SHF.R.U64 R4, R4, R15, R5 ;  /* 0x0000000f04047219 */ /* 0x002fe20000001205 */
[----:B--2---:R-:W-:Y:S01]  /*0ac0*/  VIADD R5, R24, 0xffffffff ;  /* 0xffffffff18057836 */ /* 0x004fe20000000000 */
[----:B------:R-:W-:Y:S01]  /*0ad0*/  LOP3.LUT R11, R30, R11, RZ, 0xc0, !PT ;  /* 0x0000000b1e0b7212 */ /* 0x000fe200078ec0ff */
[----:B------:R-:W-:Y:S02]  /*0ae0*/  IMAD.MOV R12, RZ, RZ, -R12 ;  /* 0x000000ffff0c7224 */ /* 0x000fe400078e0a0c */
[----:B------:R-:W-:Y:S01]  /*0af0*/  IMAD.MOV R6, RZ, RZ, -R4 ;  /* 0x000000ffff067224 */ /* 0x000fe200078e0a04 */
[----:B------:R-:W-:Y:S01]  /*0b00*/  LOP3.LUT R5, R20, R5, RZ, 0xc0, !PT ;  /* 0x0000000514057212 */ /* 0x000fe200078ec0ff */
[----:B------:R-:W-:Y:S02]  /*0b10*/  @P3 IMAD R0, R14, R12, R3 ;  /* 0x0000000c0e003224 */ /* 0x000fe400078e0203 */
[----:B------:R-:W-:Y:S02]  /*0b20*/  IMAD R11, R10, R4, R11 ;  /* 0x000000040a0b7224 */ /* 0x000fe400078e020b */
[----:B0-----:R-:W-:-:S02]  /*0b30*/  IMAD R3, R6, R21, R32 ;  /* 0x0000001506037224 */ /* 0x001fc400078e0220 */
[----:B------:R-:W-:Y:S02]  /*0b40*/  IMAD R94, R11, R94, R0 ;  /* 0x0000005e0b5e7224 */ /* 0x000fe400078e0200 */
[----:B------:R-:W-:Y:S02]  /*0b50*/  IMAD R3, R3, R24, R5 ;  /* 0x0000001803037224 */ /* 0x000fe400078e0205 */
[----:B------:R-:W-:-:S03]  /*0b60*/  IMAD.MOV.U32 R0, RZ, RZ, 0x1 ;  /* 0x00000001ff007424 */ /* 0x000fc600078e00ff */
[----:B------:R-:W-:Y:S02]  /*0b70*/  SEL R90, R3, R94, !P3 ;  /* 0x0000005e035a7207 */ /* 0x000fe40005800000 */
[----:B------:R-:W-:-:S07]  /*0b80*/  SEL R94, R94, R3, !P3 ;  /* 0x000000035e5e7207 */ /* 0x000fce0005800000 */
.L_x_4:
[----:B------:R-:W-:-:S08]  /*0b90*/  NOP ;  /* 0x0000000000007918 */ /* 0x000fd00000000000 */
[----:B------:R-:W0:Y:S02]  /*0ba0*/  USETMAXREG.TRY_ALLOC.CTAPOOL UP0, 0xe8 ;  /* 0x000000e8000079c8 */ /* 0x000e240008000600 */
[----:B0-----:R-:W-:-:S13]  /*0bb0*/  PLOP3.LUT P0, PT, PT, PT, UP0, 0x80, 0x0 ;  /* 0x000000000000781c */ /* 0x001fda0003f0f008 */
[----:B------:R-:W-:Y:S05]  /*0bc0*/  @!P0 BRA `(.L_x_4) ;  /* 0xfffffffc00f08947 */ /* 0x000fea000383ffff */
[----:B------:R-:W-:Y:S01]  /*0bd0*/  ULDC.64 UR4, c[0x0][0x598] ;  /* 0x0001660000047ab9 */ /* 0x000fe20000000a00 */
[----:B------:R-:W-:Y:S01]  /*0be0*/  ULDC.64 UR36, c[0x0][0x208] ;  /* 0x0000820000247ab9 */ /* 0x000fe20000000a00 */
[----:B------:R-:W-:-:S04]  /*0bf0*/  ISETP.NE.U32.AND P0, PT, RZ, UR4, PT ;  /* 0x00000004ff007c0c */ /* 0x000fc8000bf05070 */
[----:B------:R-:W-:-:S13]  /*0c00*/  ISETP.NE.AND.EX P0, PT, RZ, UR5, PT, P0 ;  /* 0x00000005ff007c0c */ /* 0x000fda000bf05300 */
[----:B------:R-:W-:Y:S05]  /*0c10*/  @!P0 BRA `(.L_x_7) ;  /* 0x00000000001c8947 */ /* 0x000fea0003800000 */
[----:B------:R-:W0:Y:S02]  /*0c20*/  LDC.64 R4, c[0x0][0x598] ;  /* 0x00016600ff047b82 */ /* 0x000e240000000a00 */
[----:B0-----:R-:W2:Y:S02]  /*0c30*/  LDG.E.64 R4, desc[UR36][R4.64] ;  /* 0x0000002404047981 */ /* 0x001ea4000c1e1b00 */
[----:B--2---:R-:W-:-:S04]  /*0c40*/  ISETP.NE.U32.AND P0, PT, R4, RZ, PT ;  /* 0x000000ff0400720c */ /* 0x004fc80003f05070 */
[----:B------:R-:W-:-:S13]  /*0c50*/  ISETP.NE.AND.EX P0, PT, R5, RZ, PT, P0 ;  /* 0x000000ff0500720c */ /* 0x000fda0003f05300 */
[----:B------:R-:W-:Y:S05]  /*0c60*/  @!P0 BRA `(.L_x_7) ;  /* 0x0000000000088947 */ /* 0x000fea0003800000 */
[----:B------:R0:W5:Y:S01]  /*0c70*/  LD.E R88, desc[UR36][R4.64] ;  /* 0x0000002404587980 */ /* 0x000162000c101900 */
[----:B------:R-:W-:Y:S05]  /*0c80*/  BRA `(.L_x_8) ;  /* 0x0000000000247947 */ /* 0x000fea0003800000 */
.L_x_7:
[----:B------:R-:W-:Y:S02]  /*0c90*/  ULDC.64 UR4, c[0x0][0x588] ;  /* 0x0001620000047ab9 */ /* 0x000fe40000000a00 */
[----:B------:R-:W-:-:S04]  /*0ca0*/  ISETP.NE.U32.AND P0, PT, RZ, UR4, PT ;  /* 0x00000004ff007c0c */ /* 0x000fc8000bf05070 */
[----:B------:R-:W-:-:S13]  /*0cb0*/  ISETP.NE.AND.EX P0, PT, RZ, UR5, PT, P0 ;  /* 0x00000005ff007c0c */ /* 0x000fda000bf05300 */
[----:B------:R-:W-:Y:S05]  /*0cc0*/  @!P0 BRA `(.L_x_9) ;  /* 0x00000000000c8947 */ /* 0x000fea0003800000 */
[----:B------:R-:W0:Y:S02]  /*0cd0*/  LDC.64 R88, c[0x0][0x588] ;  /* 0x00016200ff587b82 */ /* 0x000e240000000a00 */
[----:B0-----:R1:W5:Y:S01]  /*0ce0*/  LDG.E R88, desc[UR36][R88.64] ;  /* 0x0000002458587981 */ /* 0x001362000c1e1900 */
[----:B------:R-:W-:Y:S05]  /*0cf0*/  BRA `(.L_x_8) ;  /* 0x0000000000087947 */ /* 0x000fea0003800000 */
.L_x_9:
[----:B------:R-:W-:Y:S02]  /*0d00*/  ULDC UR4, c[0x0][0x580] ;  /* 0x0001600000047ab9 */ /* 0x000fe40000000800 */
[----:B------:R-:W-:-:S07]  /*0d10*/  IMAD.U32 R88, RZ, RZ, UR4 ;  /* 0x00000004ff587e24 */ /* 0x000fce000f8e00ff */
.L_x_8:
[----:B------:R-:W-:Y:S02]  /*0d20*/  ULDC.64 UR4, c[0x0][0x5a0] ;  /* 0x0001680000047ab9 */ /* 0x000fe40000000a00 */
[----:B------:R-:W-:-:S04]  /*0d30*/  ISETP.NE.U32.AND P0, PT, RZ, UR4, PT ;  /* 0x00000004ff007c0c */ /* 0x000fc8000bf05070 */
[----:B------:R-:W-:-:S13]  /*0d40*/  ISETP.NE.AND.EX P0, PT, RZ, UR5, PT, P0 ;  /* 0x00000005ff007c0c */ /* 0x000fda000bf05300 */
[----:B------:R-:W-:Y:S05]  /*0d50*/  @!P0 BRA `(.L_x_10) ;  /* 0x00000000001c8947 */ /* 0x000fea0003800000 */
[----:B0-----:R-:W0:Y:S02]  /*0d60*/  LDC.64 R4, c[0x0][0x5a0] ;  /* 0x00016800ff047b82 */ /* 0x001e240000000a00 */
[----:B0-----:R-:W2:Y:S02]  /*0d70*/  LDG.E.64 R4, desc[UR36][R4.64] ;  /* 0x0000002404047981 */ /* 0x001ea4000c1e1b00 */
[----:B--2---:R-:W-:-:S04]  /*0d80*/  ISETP.NE.U32.AND P0, PT, R4, RZ, PT ;  /* 0x000000ff0400720c */ /* 0x004fc80003f05070 */
[----:B------:R-:W-:-:S13]  /*0d90*/  ISETP.NE.AND.EX P0, PT, R5, RZ, PT, P0 ;  /* 0x000000ff0500720c */ /* 0x000fda0003f05300 */
[----:B------:R-:W-:Y:S05]  /*0da0*/  @!P0 BRA `(.L_x_10) ;  /* 0x0000000000088947 */ /* 0x000fea0003800000 */
[----:B-1----:R0:W5:Y:S01]  /*0db0*/  LD.E R89, desc[UR36][R4.64] ;  /* 0x0000002404597980 */ /* 0x002162000c101900 */
[----:B------:R-:W-:Y:S05]  /*0dc0*/  BRA `(.L_x_11) ;  /* 0x0000000000247947 */ /* 0x000fea0003800000 */
.L_x_10:
[----:B------:R-:W-:Y:S02]  /*0dd0*/  ULDC.64 UR4, c[0x0][0x590] ;  /* 0x0001640000047ab9 */ /* 0x000fe40000000a00 */
[----:B------:R-:W-:-:S04]  /*0de0*/  ISETP.NE.U32.AND P0, PT, RZ, UR4, PT ;  /* 0x00000004ff007c0c */ /* 0x000fc8000bf05070 */
[----:B------:R-:W-:-:S13]  /*0df0*/  ISETP.NE.AND.EX P0, PT, RZ, UR5, PT, P0 ;  /* 0x00000005ff007c0c */ /* 0x000fda000bf05300 */
[----:B------:R-:W-:Y:S05]  /*0e00*/  @!P0 BRA `(.L_x_12) ;  /* 0x00000000000c8947 */ /* 0x000fea0003800000 */
[----:B0-----:R-:W1:Y:S02]  /*0e10*/  LDC.64 R4, c[0x0][0x590] ;  /* 0x00016400ff047b82 */ /* 0x001e640000000a00 */
[----:B-1----:R1:W5:Y:S01]  /*0e20*/  LDG.E R89, desc[UR36][R4.64] ;  /* 0x0000002404597981 */ /* 0x002362000c1e1900 */
[----:B------:R-:W-:Y:S05]  /*0e30*/  BRA `(.L_x_11) ;  /* 0x0000000000087947 */ /* 0x000fea0003800000 */
.L_x_12:
[----:B------:R-:W-:Y:S02]  /*0e40*/  ULDC UR4, c[0x0][0x584] ;  /* 0x0001610000047ab9 */ /* 0x000fe40000000800 */
[----:B-1----:R-:W-:-:S07]  /*0e50*/  MOV R89, UR4 ;  /* 0x0000000400597c02 */ /* 0x002fce0008000f00 */
.L_x_11:
[----:B------:R-:W-:-:S13]  /*0e60*/  LOP3.LUT P0, RZ, R0, 0xff, RZ, 0xc0, !PT ;  /* 0x000000ff00ff7812 */ /* 0x000fda000780c0ff */
[----:B------:R-:W-:Y:S05]  /*0e70*/  @!P0 EXIT ;  /* 0x000000000000894d */ /* 0x000fea0003800000 */
[----:B------:R-:W-:Y:S01]  /*0e80*/  ULDC UR4, c[0x0][0x28c] ;  /* 0x0000a30000047ab9 */ /* 0x000fe20000000800 */
[----:B------:R-:W-:Y:S01]  /*0e90*/  LOP3.LUT R102, R19, 0x1, RZ, 0xfc, !PT ;  /* 0x0000000113667812 */ /* 0x000fe200078efcff */
[----:B------:R-:W-:Y:S01]  /*0ea0*/  UIADD3 UR4, UR4, 0x3f, URZ ;  /* 0x0000003f04047890 */ /* 0x000fe2000fffe03f */
[----:B------:R-:W-:Y:S01]  /*0eb0*/  UMOV UR38, URZ ;  /* 0x0000003f00267c82 */ /* 0x000fe20008000000 */
[----:B------:R-:W-:Y:S02]  /*0ec0*/  UMOV UR39, URZ ;  /* 0x0000003f00277c82 */ /* 0x000fe40008000000 */
[----:B------:R-:W-:-:S04]  /*0ed0*/  USHF.R.S32.HI UR5, URZ, 0x1f, UR4 ;  /* 0x0000001f3f057899 */ /* 0x000fc80008011404 */
[----:B------:R-:W-:-:S04]  /*0ee0*/  ULEA.HI UR5, UR5, UR4, URZ, 0x6 ;  /* 0x0000000405057291 */ /* 0x000fc8000f8f303f */
[----:B------:R-:W-:-:S12]  /*0ef0*/  USHF.R.S32.HI UR40, URZ, 0x6, UR5 ;  /* 0x000000063f287899 */ /* 0x000fd80008011405 */
.L_x_156:
[----:B------:R-:W-:Y:S01]  /*0f00*/  LOP3.LUT R0, R18, 0x80, RZ, 0xc0, !PT ;  /* 0x0000008012007812 */ /* 0x000fe200078ec0ff */
[----:B------:R-:W2:Y:S01]  /*0f10*/  S2UR UR7, SR_CgaCtaId ;  /* 0x00000000000779c3 */ /* 0x000ea20000008800 */
[----:B------:R-:W-:Y:S02]  /*0f20*/  UMOV UR6, 0x400 ;  /* 0x0000040000067882 */ /* 0x000fe40000000000 */
[----:B------:R-:W-:-:S06]  /*0f30*/  SHF.R.U32.HI R0, RZ, 0x7, R0 ;  /* 0x00000007ff007819 */ /* 0x000fcc0000011600 */
[----:B---3--:R-:W3:Y:S01]  /*0f40*/  SHFL.IDX PT, R0, R0, RZ, 0x1f ;  /* 0x00001fff00007589 */ /* 0x008ee200000e0000 */
[----:B--2---:R-:W-:Y:S01]  /*0f50*/  ULEA UR42, UR7, UR6, 0x18 ;  /* 0x00000006072a7291 */ /* 0x004fe2000f8ec03f */
[----:B---3--:R-:W-:-:S13]  /*0f60*/  R2UR UR4, R0 ;  /* 0x00000000000472ca */ /* 0x008fda00000e0000 */
[----:B------:R-:W-:-:S04]  /*0f70*/  ULEA.HI UR5, UR4, UR4, URZ, 0x1 ;  /* 0x0000000404057291 */ /* 0x000fc8000f8f083f */
[----:B------:R-:W-:-:S04]  /*0f80*/  ULOP3.LUT UR5, UR5, 0x7fffe, URZ, 0xc0, !UPT ;  /* 0x0007fffe05057892 */ /* 0x000fc8000f8ec03f */
[----:B------:R-:W-:-:S03]  /*0f90*/  UIADD3 UR5, UR4, -UR5, URZ ;  /* 0x8000000504057290 */ /* 0x000fc6000fffe03f */
[----:B------:R-:W-:Y:S01]  /*0fa0*/  ULDC UR4, c[0x0][0x28c] ;  /* 0x0000a30000047ab9 */ /* 0x000fe20000000800 */
[----:B------:R-:W-:Y:S01]  /*0fb0*/  ULEA UR5, UR5, UR42, 0xd ;  /* 0x0000002a05057291 */ /* 0x000fe2000f8e683f */
[----:B------:R-:W-:-:S03]  /*0fc0*/  ISETP.LT.AND P0, PT, RZ, UR4, PT ;  /* 0x00000004ff007c0c */ /* 0x000fc6000bf01270 */
[----:B------:R-:W-:-:S04]  /*0fd0*/  UIADD3 UR5, UR5, 0x100, URZ ;  /* 0x0000010005057890 */ /* 0x000fc8000fffe03f */
[----:B------:R-:W-:-:S04]  /*0fe0*/  USHF.R.U32.HI UR5, URZ, 0x4, UR5 ;  /* 0x000000043f057899 */ /* 0x000fc80008011605 */
[----:B------:R-:W-:Y:S02]  /*0ff0*/  ULOP3.LUT UR41, UR5, 0x3fff, URZ, 0xc0, !UPT ;  /* 0x00003fff05297892 */ /* 0x000fe4000f8ec03f */
[----:B01--45:R-:W-:Y:S10]  /*1000*/  @P0 BRA `(.L_x_13) ;  /* 0x0000000000400947 */ /* 0x033ff40003800000 */
[----:B------:R-:W-:Y:S01]  /*1010*/  MOV R0, 0x0 ;  /* 0x0000000000007802 */ /* 0x000fe20000000f00 */
[----:B------:R-:W-:Y:S01]  /*1020*/  ULDC.64 UR4, c[0x4][0x68] ;  /* 0x01001a0000047ab9 */ /* 0x000fe20000000a00 */
[----:B------:R-:W-:Y:S01]  /*1030*/  ULDC.64 UR6, c[0x4][0x8] ;  /* 0x0100020000067ab9 */ /* 0x000fe20000000a00 */
[----:B01----:R-:W-:Y:S01]  /*1040*/  IMAD.U32 R4, RZ, RZ, UR4 ;  /* 0x00000004ff047e24 */ /* 0x003fe2000f8e00ff */
[----:B------:R0:W1:Y:S01]  /*1050*/  LDC.64 R14, c[0x4][R0] ;  /* 0x01000000000e7b82 */ /* 0x0000620000000a00 */
[----:B------:R-:W-:Y:S01]  /*1060*/  IMAD.U32 R5, RZ, RZ, UR5 ;  /* 0x00000005ff057e24 */ /* 0x000fe2000f8e00ff */
[----:B------:R-:W-:Y:S01]  /*1070*/  ULDC.64 UR4, c[0x4][0x70] ;  /* 0x01001c0000047ab9 */ /* 0x000fe20000000a00 */
[----:B------:R-:W-:Y:S02]  /*1080*/  IMAD.U32 R10, RZ, RZ, UR6 ;  /* 0x00000006ff0a7e24 */ /* 0x000fe4000f8e00ff */
[----:B------:R-:W-:Y:S02]  /*1090*/  IMAD.U32 R6, RZ, RZ, UR4 ;  /* 0x00000004ff067e24 */ /* 0x000fe4000f8e00ff */
[----:B------:R-:W-:-:S02]  /*10a0*/  IMAD.U32 R7, RZ, RZ, UR5 ;  /* 0x00000005ff077e24 */ /* 0x000fc4000f8e00ff */
[----:B------:R-:W-:Y:S02]  /*10b0*/  IMAD.U32 R11, RZ, RZ, UR7 ;  /* 0x00000007ff0b7e24 */ /* 0x000fe4000f8e00ff */
[----:B------:R-:W-:Y:S02]  /*10c0*/  IMAD.MOV.U32 R8, RZ, RZ, 0x1e1 ;  /* 0x000001e1ff087424 */ /* 0x000fe400078e00ff */
[----:B------:R-:W-:Y:S02]  /*10d0*/  IMAD.MOV.U32 R12, RZ, RZ, 0x1 ;  /* 0x00000001ff0c7424 */ /* 0x000fe400078e00ff */
[----:B0-----:R-:W-:-:S07]  /*10e0*/  IMAD.MOV.U32 R13, RZ, RZ, RZ ;  /* 0x000000ffff0d7224 */ /* 0x001fce00078e00ff */
[----:B------:R-:W-:-:S07]  /*10f0*/  LEPC R20, `(.L_x_13) ;  /* 0x000000001014794e */ /* 0x000fce0000000000 */
[----:B-1---5:R-:W-:Y:S05]  /*1100*/  CALL.ABS.NOINC R14 ;  /* 0x000000000e007343 */ /* 0x022fea0003c00000 */
.L_x_13:
[----:B------:R-:W-:-:S13]  /*1110*/  ISETP.NE.AND P0, PT, R102, 0x3, PT ;  /* 0x000000036600780c */ /* 0x000fda0003f05270 */
[----:B------:R-:W-:Y:S05]  /*1120*/  @!P0 BRA `(.L_x_14) ;  /* 0x0000000000048947 */ /* 0x000fea0003800000 */
[----:B------:R-:W-:Y:S01]  /*1130*/  BPT.TRAP 0x1 ;  /* 0x000000040000795c */ /* 0x000fe20000300000 */
.L_x_14:
[----:B------:R-:W-:Y:S02]  /*1140*/  IMAD.U32 R3, RZ, RZ, UR39 ;  /* 0x00000027ff037e24 */ /* 0x000fe4000f8e00ff */
[----:B------:R-:W-:-:S03]  /*1150*/  IMAD.U32 R0, RZ, RZ, UR38 ;  /* 0x00000026ff007e24 */ /* 0x000fc6000f8e00ff */
[----:B------:R-:W-:Y:S02]  /*1160*/  LEA R3, R3, UR42, 0x3 ;  /* 0x0000002a03037c11 */ /* 0x000fe4000f8e18ff */
[----:B------:R-:W-:-:S04]  /*1170*/  SHF.L.U32 R0, R0, 0x1f, RZ ;  /* 0x0000001f00007819 */ /* 0x000fc800000006ff */
[----:B------:R2:W3:Y:S01]  /*1180*/  SYNCS.PHASECHK.TRANS64.TRYWAIT P1, [R3+URZ], R0 ;  /* 0x00000000030075a7 */ /* 0x0004e2000802017f */
[----:B------:R-:W-:Y:S05]  /*1190*/  @!P0 BRA `(.L_x_15) ;  /* 0x0000000000048947 */ /* 0x000fea0003800000 */
[----:B------:R-:W-:Y:S01]  /*11a0*/  BPT.TRAP 0x1 ;  /* 0x000000040000795c */ /* 0x000fe20000300000 */
.L_x_15:
[----:B---3--:R-:W-:Y:S05]  /*11b0*/  @P1 BRA `(.L_x_16) ;  /* 0x0000000000081947 */ /* 0x008fea0003800000 */
[----:B------:R-:W3:Y:S02]  /*11c0*/  SYNCS.PHASECHK.TRANS64.TRYWAIT P1, [R3+URZ], R0 ;  /* 0x00000000030075a7 */ /* 0x000ee4000802017f */
[----:B---3--:R-:W-:Y:S05]  /*11d0*/  @!P1 BRA `(.L_x_17) ;  /* 0x0000007400e89947 */ /* 0x008fea0003800000 */
.L_x_16:
[----:B------:R-:W-:-:S04]  /*11e0*/  UISETP.LT.AND UP0, UPT, UR40, 0x1, UPT ;  /* 0x000000012800788c */ /* 0x000fc8000bf01270 */
[----:B------:R-:W-:-:S04]  /*11f0*/  USEL UR4, UR40, 0x1, UP0 ;  /* 0x0000000128047887 */ /* 0x000fc80008000000 */
[----:B------:R-:W-:-:S06]  /*1200*/  UIADD3 UR4, UR40, -UR4, URZ ;  /* 0x8000000428047290 */ /* 0x000fcc000fffe03f */
[----:B--23--:R-:W-:Y:S01]  /*1210*/  IMAD.U32 R0, RZ, RZ, UR4 ;  /* 0x00000004ff007e24 */ /* 0x00cfe2000f8e00ff */
[----:B------:R-:W-:Y:S05]  /*1220*/  WARPSYNC.ALL ;  /* 0x0000000000007948 */ /* 0x000fea0003800000 */
[----:B------:R-:W-:Y:S01]  /*1230*/  ISETP.GE.AND P1, PT, R0, 0x1, PT ;  /* 0x000000010000780c */ /* 0x000fe20003f26270 */
[----:B------:R-:W-:Y:S01]  /*1240*/  UIADD3 UR4, UR42, 0x10100, URZ ;  /* 0x000101002a047890 */ /* 0x000fe2000fffe03f */
[----:B------:R-:W-:Y:S01]  /*1250*/  WARPGROUP.ARRIVE ;  /* 0x00000000000079c5 */ /* 0x000fe20000000000 */
[----:B------:R-:W-:Y:S01]  /*1260*/  UMOV UR9, 0x40000040 ;  /* 0x4000004000097882 */ /* 0x000fe20000000000 */
[----:B------:R-:W-:Y:S01]  /*1270*/  UMOV UR11, 0x40000040 ;  /* 0x40000040000b7882 */ /* 0x000fe20000000000 */
[----:B------:R-:W-:-:S04]  /*1280*/  USHF.R.U32.HI UR4, URZ, 0x4, UR4 ;  /* 0x000000043f047899 */ /* 0x000fc80008011604 */
[----:B------:R-:W-:Y:S02]  /*1290*/  ULOP3.LUT UR5, UR4, 0x3fff, URZ, 0xc0, !UPT ;  /* 0x00003fff04057892 */ /* 0x000fe4000f8ec03f */
[----:B------:R-:W-:Y:S02]  /*12a0*/  ULOP3.LUT UR4, UR41, 0x10000, URZ, 0xfc, !UPT ;  /* 0x0001000029047892 */ /* 0x000fe4000f8efc3f */
[----:B------:R-:W-:Y:S02]  /*12b0*/  ULOP3.LUT UR5, UR5, 0x10000, URZ, 0xfc, !UPT ;  /* 0x0001000005057892 */ /* 0x000fe4000f8efc3f */
[----:B------:R-:W-:Y:S02]  /*12c0*/  ULEA UR7, UR39, UR4, 0xb ;  /* 0x0000000427077291 */ /* 0x000fe4000f8e583f */
[----:B------:R-:W-:Y:S02]  /*12d0*/  ULEA UR6, UR39, UR5, 0x9 ;  /* 0x0000000527067291 */ /* 0x000fe4000f8e483f */
[----:B------:R-:W-:-:S03]  /*12e0*/  UIADD3 UR12, UR7, 0x400, URZ ;  /* 0x00000400070c7890 */ /* 0x000fc6000fffe03f */
[----:B------:R-:W-:Y:S02]  /*12f0*/  UMOV UR8, UR7 ;  /* 0x0000000700087c82 */ /* 0x000fe40008000000 */
[----:B------:R-:W-:Y:S02]  /*1300*/  UMOV UR10, UR6 ;  /* 0x00000006000a7c82 */ /* 0x000fe40008000000 */
[----:B------:R-:W-:Y:S01]  /*1310*/  HGMMA.64x64x16.F32 R56, gdesc[UR8], RZ, !UPT, gsb0 ;  /* 0x00e00000083879f0 */ /* 0x000fe2000c0008ff */
[----:B------:R-:W-:Y:S01]  /*1320*/  UMOV UR8, UR12 ;  /* 0x0000000c00087c82 */ /* 0x000fe20008000000 */
[----:B------:R-:W-:Y:S01]  /*1330*/  UMOV UR9, 0x40000040 ;  /* 0x4000004000097882 */ /* 0x000fe20000000000 */
[----:B------:R-:W-:Y:S01]  /*1340*/  UIADD3 UR12, UR7, 0x402, URZ ;  /* 0x00000402070c7890 */ /* 0x000fe2000fffe03f */
[----:B------:R-:W-:Y:S02]  /*1350*/  WARPGROUP.DEPBAR.LE gsb0, 0x0 ;  /* 0x00008000000079c5 */ /* 0x000fe40000010000 */
[----:B------:R-:W-:-:S06]  /*1360*/  WARPGROUP.ARRIVE ;  /* 0x00000000000079c5 */ /* 0x000fcc0000000000 */
[----:B------:R-:W-:Y:S01]  /*1370*/  HGMMA.64x64x16.F32 R24, gdesc[UR8], RZ, !UPT, gsb0 ;  /* 0x00e00000081879f0 */ /* 0x000fe2000c0008ff */
[----:B------:R-:W-:Y:S02]  /*1380*/  UIADD3 UR8, UR7, 0x2, URZ ;  /* 0x0000000207087890 */ /* 0x000fe4000fffe03f */
[----:B------:R-:W-:Y:S01]  /*1390*/  UIADD3 UR10, UR6, 0x2, URZ ;  /* 0x00000002060a7890 */ /* 0x000fe2000fffe03f */
[----:B------:R-:W-:Y:S01]  /*13a0*/  UMOV UR9, 0x40000040 ;  /* 0x4000004000097882 */ /* 0x000fe20000000000 */
[----:B------:R-:W-:Y:S01]  /*13b0*/  UMOV UR11, 0x40000040 ;  /* 0x40000040000b7882 */ /* 0x000fe20000000000 */
[----:B------:R-:W-:Y:S02]  /*13c0*/  WARPGROUP.DEPBAR.LE gsb0, 0x0 ;  /* 0x00008000000079c5 */ /* 0x000fe40000010000 */
[----:B------:R-:W-:-:S06]  /*13d0*/  WARPGROUP.ARRIVE ;  /* 0x00000000000079c5 */ /* 0x000fcc0000000000 */
[----:B------:R-:W-:Y:S01]  /*13e0*/  HGMMA.64x64x16.F32 R56, gdesc[UR8], R56, gsb0 ;  /* 0x00e00000083879f0 */ /* 0x000fe20008000838 */
[----:B------:R-:W-:Y:S01]  /*13f0*/  UMOV UR8, UR12 ;  /* 0x0000000c00087c82 */ /* 0x000fe20008000000 */
[----:B------:R-:W-:Y:S01]  /*1400*/  UMOV UR9, 0x40000040 ;  /* 0x4000004000097882 */ /* 0x000fe20000000000 */
[----:B------:R-:W-:Y:S01]  /*1410*/  UIADD3 UR12, UR7, 0x404, URZ ;  /* 0x00000404070c7890 */ /* 0x000fe2000fffe03f */
[----:B------:R-:W-:Y:S02]  /*1420*/  WARPGROUP.DEPBAR.LE gsb0, 0x0 ;  /* 0x00008000000079c5 */ /* 0x000fe40000010000 */
[----:B------:R-:W-:-:S06]  /*1430*/  WARPGROUP.ARRIVE ;  /* 0x00000000000079c5 */ /* 0x000fcc0000000000 */
[----:B------:R-:W-:Y:S01]  /*1440*/  HGMMA.64x64x16.F32 R24, gdesc[UR8], R24, gsb0 ;  /* 0x00e00000081879f0 */ /* 0x000fe20008000818 */
        /* <DEDUP_REMOVED lines=9> */
[----:B------:R-:W-:Y:S02]  /*14e0*/  WARPGROUP.DEPBAR.LE gsb0, 0x0 ;  /* 0x00008000000079c5 */ /* 0x000fe40000010000 */
[----:B------:R-:W-:-:S06]  /*14f0*/  WARPGROUP.ARRIVE ;  /* 0x00000000000079c5 */ /* 0x000fcc0000000000 */
[----:B------:R-:W-:Y:S01]  /*1500*/  HGMMA.64x64x16.F32 R24, gdesc[UR8], R24, gsb0 ;  /* 0x00e00000081879f0 */ /* 0x000fe20008000818 */
[----:B------:R-:W-:Y:S02]  /*1510*/  UIADD3 UR8, UR7, 0x6, URZ ;  /* 0x0000000607087890 */ /* 0x000fe4000fffe03f */
[----:B------:R-:W-:Y:S01]  /*1520*/  UIADD3 UR10, UR6, 0x6, URZ ;  /* 0x00000006060a7890 */ /* 0x000fe2000fffe03f */
[----:B------:R-:W-:Y:S01]  /*1530*/  UMOV UR9, 0x40000040 ;  /* 0x4000004000097882 */ /* 0x000fe20000000000 */
[----:B------:R-:W-:Y:S01]  /*1540*/  UMOV UR11, 0x40000040 ;  /* 0x40000040000b7882 */ /* 0x000fe20000000000 */
[----:B------:R-:W-:Y:S01]  /*1550*/  UIADD3 UR7, UR7, 0x406, URZ ;  /* 0x0000040607077890 */ /* 0x000fe2000fffe03f */
[----:B------:R-:W-:Y:S02]  /*1560*/  WARPGROUP.DEPBAR.LE gsb0, 0x0 ;  /* 0x00008000000079c5 */ /* 0x000fe40000010000 */
[----:B------:R-:W-:-:S06]  /*1570*/  WARPGROUP.ARRIVE ;  /* 0x00000000000079c5 */ /* 0x000fcc0000000000 */
[----:B------:R-:W-:Y:S01]  /*1580*/  HGMMA.64x64x16.F32 R56, gdesc[UR8], R56, gsb0 ;  /* 0x00e00000083879f0 */ /* 0x000fe20008000838 */
[----:B------:R-:W-:Y:S01]  /*1590*/  UMOV UR8, UR7 ;  /* 0x0000000700087c82 */ /* 0x000fe20008000000 */
[----:B------:R-:W-:Y:S01]  /*15a0*/  UMOV UR9, 0x40000040 ;  /* 0x4000004000097882 */ /* 0x000fe20000000000 */
[----:B------:R-:W-:Y:S02]  /*15b0*/  WARPGROUP.DEPBAR.LE gsb0, 0x0 ;  /* 0x00008000000079c5 */ /* 0x000fe40000010000 */
[----:B------:R-:W-:-:S06]  /*15c0*/  WARPGROUP.ARRIVE ;  /* 0x00000000000079c5 */ /* 0x000fcc0000000000 */
[----:B------:R-:W-:Y:S03]  /*15d0*/  HGMMA.64x64x16.F32 R24, gdesc[UR8], R24, gsb0 ;  /* 0x00e00000081879f0 */ /* 0x000fe60008000818 */
[----:B------:R-:W-:Y:S02]  /*15e0*/  WARPGROUP.DEPBAR.LE gsb0, 0x0 ;  /* 0x00008000000079c5 */ /* 0x000fe40000010000 */
[----:B------:R-:W-:Y:S05]  /*15f0*/  @!P1 BRA `(.L_x_18) ;  /* 0x0000000400789947 */ /* 0x000fea0003800000 */
[----:B------:R-:W-:-:S04]  /*1600*/  UIADD3 UR6, UR39, 0x1, URZ ;  /* 0x0000000127067890 */ /* 0x000fc8000fffe03f */
[----:B------:R-:W-:-:S04]  /*1610*/  UISETP.NE.AND UP0, UPT, UR6, 0x2, UPT ;  /* 0x000000020600788c */ /* 0x000fc8000bf05270 */
[----:B------:R-:W-:Y:S02]  /*1620*/  USEL UR7, URZ, 0x1, UP0 ;  /* 0x000000013f077887 */ /* 0x000fe40008000000 */
[----:B------:R-:W-:Y:S02]  /*1630*/  USEL UR6, UR6, URZ, UP0 ;  /* 0x0000003f06067287 */ /* 0x000fe40008000000 */
[----:B------:R-:W-:-:S06]  /*1640*/  ULOP3.LUT UR7, UR38, UR7, URZ, 0x3c, !UPT ;  /* 0x0000000726077292 */ /* 0x000fcc000f8e3c3f */
[----:B01----:R-:W-:Y:S01]  /*1650*/  IMAD.U32 R5, RZ, RZ, UR7 ;  /* 0x00000007ff057e24 */ /* 0x003fe2000f8e00ff */
[----:B------:R-:W-:-:S06]  /*1660*/  UMOV UR7, UR39 ;  /* 0x0000002700077c82 */ /* 0x000fcc0008000000 */
.L_x_25:
[----:B01----:R-:W-:Y:S05]  /*1670*/  @!P0 BRA `(.L_x_19) ;  /* 0x0000000000048947 */ /* 0x003fea0003800000 */
[----:B------:R-:W-:Y:S01]  /*1680*/  BPT.TRAP 0x1 ;  /* 0x000000040000795c */ /* 0x000fe20000300000 */
.L_x_19:
[----:B------:R-:W0:Y:S01]  /*1690*/  S2UR UR9, SR_CgaCtaId ;  /* 0x00000000000979c3 */ /* 0x000e220000008800 */
[----:B------:R-:W-:Y:S01]  /*16a0*/  UMOV UR8, 0x400 ;  /* 0x0000040000087882 */ /* 0x000fe20000000000 */
[----:B------:R-:W-:Y:S01]  /*16b0*/  SHF.L.U32 R3, R5, 0x1f, RZ ;  /* 0x0000001f05037819 */ /* 0x000fe200000006ff */
[----:B0-----:R-:W-:-:S04]  /*16c0*/  ULEA UR15, UR9, UR8, 0x18 ;  /* 0x00000008090f7291 */ /* 0x001fc8000f8ec03f */
[----:B------:R-:W-:-:S09]  /*16d0*/  ULEA UR8, UR6, UR15, 0x3 ;  /* 0x0000000f06087291 */ /* 0x000fd2000f8e183f */
[----:B------:R0:W1:Y:S01]  /*16e0*/  SYNCS.PHASECHK.TRANS64.TRYWAIT P1, [UR8], R3 ;  /* 0x00000003ff0075a7 */ /* 0x0000620008020148 */
[----:B------:R-:W-:Y:S05]  /*16f0*/  @!P0 BRA `(.L_x_20) ;  /* 0x0000000000048947 */ /* 0x000fea0003800000 */
[----:B------:R-:W-:Y:S01]  /*1700*/  BPT.TRAP 0x1 ;  /* 0x000000040000795c */ /* 0x000fe20000300000 */
.L_x_20:
[----:B-1----:R-:W-:Y:S05]  /*1710*/  @P1 BRA `(.L_x_21) ;  /* 0x0000000000081947 */ /* 0x002fea0003800000 */
[----:B------:R-:W1:Y:S02]  /*1720*/  SYNCS.PHASECHK.TRANS64.TRYWAIT P1, [UR8], R3 ;  /* 0x00000003ff0075a7 */ /* 0x000e640008020148 */
[----:B-1----:R-:W-:Y:S05]  /*1730*/  @!P1 BRA `(.L_x_22) ;  /* 0x0000007000a49947 */ /* 0x002fea0003800000 */
.L_x_21:
[----:B------:R-:W-:Y:S01]  /*1740*/  ULEA UR12, UR6, UR5, 0x9 ;  /* 0x00000005060c7291 */ /* 0x000fe2000f8e483f */
[----:B------:R-:W-:Y:S01]  /*1750*/  WARPGROUP.ARRIVE ;  /* 0x00000000000079c5 */ /* 0x000fe20000000000 */
[----:B------:R-:W-:Y:S01]  /*1760*/  ULEA UR13, UR6, UR4, 0xb ;  /* 0x00000004060d7291 */ /* 0x000fe2000f8e583f */
[----:B------:R-:W-:Y:S01]  /*1770*/  UMOV UR11, 0x40000040 ;  /* 0x40000040000b7882 */ /* 0x000fe20000000000 */
[----:B------:R-:W-:Y:S02]  /*1780*/  UMOV UR9, 0x40000040 ;  /* 0x4000004000097882 */ /* 0x000fe40000000000 */
[----:B------:R-:W-:Y:S01]  /*1790*/  UIADD3 UR14, UR13, 0x400, URZ ;  /* 0x000004000d0e7890 */ /* 0x000fe2000fffe03f */
[----:B------:R-:W-:Y:S02]  /*17a0*/  UMOV UR10, UR12 ;  /* 0x0000000c000a7c82 */ /* 0x000fe40008000000 */
[----:B------:R-:W-:Y:S02]  /*17b0*/  UMOV UR8, UR13 ;  /* 0x0000000d00087c82 */ /* 0x000fe40008000000 */
[----:B------:R-:W-:Y:S01]  /*17c0*/  HGMMA.64x64x16.F32 R56, gdesc[UR8], R56, gsb0 ;  /* 0x00e00000083879f0 */ /* 0x000fe20008000838 */
[----:B------:R-:W-:Y:S01]  /*17d0*/  UMOV UR9, 0x40000040 ;  /* 0x4000004000097882 */ /* 0x000fe20000000000 */
[----:B------:R-:W-:Y:S01]  /*17e0*/  UMOV UR8, UR14 ;  /* 0x0000000e00087c82 */ /* 0x000fe20008000000 */
[----:B------:R-:W-:Y:S01]  /*17f0*/  UIADD3 UR14, UR13, 0x402, URZ ;  /* 0x000004020d0e7890 */ /* 0x000fe2000fffe03f */
[----:B------:R-:W-:-:S02]  /*1800*/  WARPGROUP.DEPBAR.LE gsb0, 0x0 ;  /* 0x00008000000079c5 */ /* 0x000fc40000010000 */
        /* <DEDUP_REMOVED lines=42> */
[----:B------:R-:W-:Y:S01]  /*1ab0*/  BPT.TRAP 0x1 ;  /* 0x000000040000795c */ /* 0x000fe20000300000 */
.L_x_23:
[----:B------:R-:W-:Y:S01]  /*1ac0*/  ULEA UR8, UR7, UR15, 0x3 ;  /* 0x0000000f07087291 */ /* 0x000fe2000f8e183f */
[----:B------:R-:W-:-:S03]  /*1ad0*/  ISETP.GT.U32.AND P1, PT, R19, 0x1, PT ;  /* 0x000000011300780c */ /* 0x000fc60003f24070 */
[----:B------:R-:W-:-:S04]  /*1ae0*/  UIADD3 UR8, UR8, 0x10, URZ ;  /* 0x0000001008087890 */ /* 0x000fc8000fffe03f */
[----:B------:R-:W-:-:S09]  /*1af0*/  UPRMT UR8, URZ, 0x654, UR8 ;  /* 0x000006543f087896 */ /* 0x000fd20008000008 */
[----:B------:R-:W-:Y:S01]  /*1b00*/  SYNCS.ARRIVE.TRANS64.RED.A1T0 RZ, [UR8], RZ ;  /* 0x000000ffffff79a7 */ /* 0x000fe20008100408 */
[----:B------:R-:W-:Y:S05]  /*1b10*/  @P1 BRA `(.L_x_24) ;  /* 0x0000000000041947 */ /* 0x000fea0003800000 */
[----:B------:R-:W-:Y:S01]  /*1b20*/  BPT.TRAP 0x1 ;  /* 0x000000040000795c */ /* 0x000fe20000300000 */
.L_x_24:
[----:B------:R-:W-:Y:S01]  /*1b30*/  UIADD3 UR6, UR6, 0x1, URZ ;  /* 0x0000000106067890 */ /* 0x000fe2000fffe03f */
[C---:B------:R-:W-:Y:S01]  /*1b40*/  ISETP.GT.AND P1, PT, R0.reuse, 0x1, PT ;  /* 0x000000010000780c */ /* 0x040fe20003f24270 */
[----:B------:R-:W-:Y:S01]  /*1b50*/  UIADD3 UR7, UR7, 0x1, URZ ;  /* 0x0000000107077890 */ /* 0x000fe2000fffe03f */
[----:B------:R-:W-:Y:S01]  /*1b60*/  VIADD R0, R0, 0xffffffff ;  /* 0xffffffff00007836 */ /* 0x000fe20000000000 */
[----:B------:R-:W-:Y:S02]  /*1b70*/  UISETP.NE.AND UP0, UPT, UR6, 0x2, UPT ;  /* 0x000000020600788c */ /* 0x000fe4000bf05270 */
[----:B------:R-:W-:Y:S02]  /*1b80*/  UISETP.NE.AND UP1, UPT, UR7, 0x2, UPT ;  /* 0x000000020700788c */ /* 0x000fe4000bf25270 */
[----:B------:R-:W-:Y:S02]  /*1b90*/  USEL UR8, URZ, 0x1, UP0 ;  /* 0x000000013f087887 */ /* 0x000fe40008000000 */
[----:B------:R-:W-:-:S02]  /*1ba0*/  USEL UR6, UR6, URZ, UP0 ;  /* 0x0000003f06067287 */ /* 0x000fc40008000000 */
[----:B------:R-:W-:Y:S02]  /*1bb0*/  USEL UR7, UR7, URZ, UP1 ;  /* 0x0000003f07077287 */ /* 0x000fe40008800000 */
[----:B------:R-:W-:Y:S01]  /*1bc0*/  LOP3.LUT R5, R5, UR8, RZ, 0x3c, !PT ;  /* 0x0000000805057c12 */ /* 0x000fe2000f8e3cff */
[----:B------:R-:W-:Y:S09]  /*1bd0*/  @P1 BRA `(.L_x_25) ;  /* 0xfffffff800a41947 */ /* 0x000ff2000383ffff */
.L_x_18:
[----:B------:R-:W2:Y:S02]  /*1be0*/  LDC R0, c[0x0][0x28c] ;  /* 0x0000a300ff007b82 */ /* 0x000ea40000000800 */
[----:B--2---:R-:W-:-:S13]  /*1bf0*/  ISETP.GE.AND P1, PT, R0, 0x1, PT ;  /* 0x000000010000780c */ /* 0x004fda0003f26270 */
[----:B------:R-:W-:Y:S05]  /*1c00*/  @!P1 BRA `(.L_x_26) ;  /* 0x0000000000409947 */ /* 0x000fea0003800000 */
[----:B------:R-:W-:Y:S05]  /*1c10*/  @!P0 BRA `(.L_x_27) ;  /* 0x0000000000048947 */ /* 0x000fea0003800000 */
[----:B------:R-:W-:Y:S01]  /*1c20*/  BPT.TRAP 0x1 ;  /* 0x000000040000795c */ /* 0x000fe20000300000 */
.L_x_27:
[----:B------:R-:W2:Y:S01]  /*1c30*/  S2UR UR6, SR_CgaCtaId ;  /* 0x00000000000679c3 */ /* 0x000ea20000008800 */
[----:B------:R-:W-:Y:S01]  /*1c40*/  UISETP.LT.AND UP0, UPT, UR40, 0x1, UPT ;  /* 0x000000012800788c */ /* 0x000fe2000bf01270 */
[----:B------:R-:W-:Y:S01]  /*1c50*/  ISETP.GT.U32.AND P0, PT, R19, 0x1, PT ;  /* 0x000000011300780c */ /* 0x000fe20003f04070 */
[----:B------:R-:W-:Y:S02]  /*1c60*/  UMOV UR5, 0x400 ;  /* 0x0000040000057882 */ /* 0x000fe40000000000 */
[----:B------:R-:W-:-:S04]  /*1c70*/  USEL UR4, UR40, 0x1, UP0 ;  /* 0x0000000128047887 */ /* 0x000fc80008000000 */
[----:B------:R-:W-:-:S04]  /*1c80*/  UIADD3 UR4, UR39, UR40, -UR4 ;  /* 0x0000002827047290 */ /* 0x000fc8000fffe804 */
[----:B------:R-:W-:-:S04]  /*1c90*/  USHF.L.U32 UR4, UR4, 0x3, URZ ;  /* 0x0000000304047899 */ /* 0x000fc8000800063f */
[----:B------:R-:W-:Y:S02]  /*1ca0*/  ULOP3.LUT UR4, UR4, 0x8, URZ, 0xc0, !UPT ;  /* 0x0000000804047892 */ /* 0x000fe4000f8ec03f */
[----:B--2---:R-:W-:-:S04]  /*1cb0*/  ULEA UR5, UR6, UR5, 0x18 ;  /* 0x0000000506057291 */ /* 0x004fc8000f8ec03f */
[----:B------:R-:W-:-:S04]  /*1cc0*/  UIADD3 UR4, UR5, 0x10, UR4 ;  /* 0x0000001005047890 */ /* 0x000fc8000fffe004 */
[----:B------:R-:W-:-:S09]  /*1cd0*/  UPRMT UR4, URZ, 0x654, UR4 ;  /* 0x000006543f047896 */ /* 0x000fd20008000004 */
[----:B------:R-:W-:Y:S01]  /*1ce0*/  SYNCS.ARRIVE.TRANS64.RED.A1T0 RZ, [UR4], RZ ;  /* 0x000000ffffff79a7 */ /* 0x000fe20008100404 */
[----:B------:R-:W-:Y:S05]  /*1cf0*/  @P0 BRA `(.L_x_26) ;  /* 0x0000000000040947 */ /* 0x000fea0003800000 */
[----:B------:R-:W-:Y:S01]  /*1d00*/  BPT.TRAP 0x1 ;  /* 0x000000040000795c */ /* 0x000fe20000300000 */
.L_x_26:
[----:B------:R-:W2:Y:S01]  /*1d10*/  LDC R6, c[0x0][0x288] ;  /* 0x0000a200ff067b82 */ /* 0x000ea20000000800 */
[----:B------:R-:W-:Y:S01]  /*1d20*/  UIADD3 UR39, UR40, UR39, URZ ;  /* 0x0000002728277290 */ /* 0x000fe2000fffe03f */
[----:B01----:R-:W-:Y:S01]  /*1d30*/  LOP3.LUT R5, R18, 0x3, RZ, 0xc0, !PT ;  /* 0x0000000312057812 */ /* 0x003fe200078ec0ff */
[----:B------:R-:W-:Y:S01]  /*1d40*/  IMAD.SHL.U32 R11, R90, 0x40, RZ ;  /* 0x000000405a0b7824 */ /* 0x000fe200078e00ff */
[----:B------:R-:W-:Y:S01]  /*1d50*/  SHF.R.U32.HI R3, RZ, 0x2, R18 ;  /* 0x00000002ff037819 */ /* 0x000fe20000011612 */
[----:B------:R-:W-:Y:S01]  /*1d60*/  USHF.R.U32.HI UR4, URZ, 0x1, UR39 ;  /* 0x000000013f047899 */ /* 0x000fe20008011627 */
[----:B------:R-:W-:Y:S01]  /*1d70*/  LOP3.LUT R4, R18, 0x60, RZ, 0xc0, !PT ;  /* 0x0000006012047812 */ /* 0x000fe200078ec0ff */
[----:B------:R-:W-:Y:S01]  /*1d80*/  ULDC UR8, c[0x0][0x284] ;  /* 0x0000a10000087ab9 */ /* 0x000fe20000000800 */
[----:B------:R-:W-:Y:S01]  /*1d90*/  LOP3.LUT R0, R22, 0x1, RZ, 0xc0, !PT ;  /* 0x0000000116007812 */ /* 0x000fe200078ec0ff */
[----:B------:R-:W-:Y:S01]  /*1da0*/  ULOP3.LUT UR4, UR4, 0x1, URZ, 0xc0, !UPT ;  /* 0x0000000104047892 */ /* 0x000fe2000f8ec03f */
[----:B------:R-:W-:Y:S01]  /*1db0*/  LOP3.LUT R3, R3, 0x7, RZ, 0xc0, !PT ;  /* 0x0000000703037812 */ /* 0x000fe200078ec0ff */
[----:B------:R-:W-:Y:S01]  /*1dc0*/  UISETP.GT.U32.AND UP1, UPT, UR39, 0x1, UPT ;  /* 0x000000012700788c */ /* 0x000fe2000bf24070 */
[----:B------:R-:W-:Y:S01]  /*1dd0*/  SHF.R.U32.HI R4, RZ, 0x1, R4 ;  /* 0x00000001ff047819 */ /* 0x000fe20000011604 */
[----:B------:R-:W-:Y:S01]  /*1de0*/  IMAD.SHL.U32 R8, R0, 0x40, RZ ;  /* 0x0000004000087824 */ /* 0x000fe200078e00ff */
[----:B------:R-:W-:Y:S01]  /*1df0*/  UISETP.NE.U32.AND UP0, UPT, UR4, 0x1, UPT ;  /* 0x000000010400788c */ /* 0x000fe2000bf05070 */
[----:B------:R-:W-:Y:S01]  /*1e00*/  SHF.R.S32.HI R21, RZ, 0x1f, R23 ;  /* 0x0000001fff157819 */ /* 0x000fe20000011417 */
[----:B------:R-:W-:Y:S01]  /*1e10*/  ULDC.64 UR6, c[0x0][0x5d0] ;  /* 0x0001740000067ab9 */ /* 0x000fe20000000a00 */
[--C-:B------:R-:W-:Y:S01]  /*1e20*/  IADD3 R7, RZ, -R4, -R3.reuse ;  /* 0x80000004ff077210 */ /* 0x100fe20007ffe803 */
[----:B------:R-:W-:Y:S01]  /*1e30*/  UISETP.LT.U32.AND UP1, UPT, UR40, 0x2, UP1 ;  /* 0x000000022800788c */ /* 0x000fe20008f21070 */
[----:B------:R-:W-:Y:S01]  /*1e40*/  LOP3.LUT R3, R8, 0x40, R3, 0xe2, !PT ;  /* 0x0000004008037812 */ /* 0x000fe200078ee203 */
[----:B------:R-:W-:Y:S01]  /*1e50*/  UISETP.GT.U32.AND UP0, UPT, UR40, 0x1, !UP0 ;  /* 0x000000012800788c */ /* 0x000fe2000c704070 */
[----:B------:R-:W-:Y:S01]  /*1e60*/  IMAD R8, R21, UR6, RZ ;  /* 0x0000000615087c24 */ /* 0x000fe2000f8e02ff */
[----:B------:R-:W-:Y:S01]  /*1e70*/  USEL UR5, URZ, 0x1, !UP1 ;  /* 0x000000013f057887 */ /* 0x000fe2000c800000 */
[----:B------:R-:W-:Y:S01]  /*1e80*/  IMAD R0, R0, -0x40, R7 ;  /* 0xffffffc000007824 */ /* 0x000fe200078e0207 */
[----:B--2---:R-:W-:Y:S01]  /*1e90*/  ISETP.GE.AND P0, PT, R11, R6, PT ;  /* 0x000000060b00720c */ /* 0x004fe20003f06270 */
[----:B------:R-:W-:Y:S01]  /*1ea0*/  IMAD R10, R5, -0x2, R6 ;  /* 0xfffffffe050a7824 */ /* 0x000fe200078e0206 */
[----:B------:R-:W-:Y:S01]  /*1eb0*/  USEL UR4, URZ, 0x1, !UP0 ;  /* 0x000000013f047887 */ /* 0x000fe2000c000000 */
[----:B------:R-:W-:Y:S01]  /*1ec0*/  IMAD.SHL.U32 R5, R94, 0x100, RZ ;  /* 0x000001005e057824 */ /* 0x000fe200078e00ff */
[----:B------:R-:W-:Y:S01]  /*1ed0*/  ULOP3.LUT UR39, UR39, 0x1, URZ, 0xc0, !UPT ;  /* 0x0000000127277892 */ /* 0x000fe2000f8ec03f */
[----:B------:R-:W-:Y:S01]  /*1ee0*/  IMAD.SHL.U32 R6, R18, 0x2, RZ ;  /* 0x0000000212067824 */ /* 0x000fe200078e00ff */
[----:B------:R-:W-:Y:S01]  /*1ef0*/  ULOP3.LUT UR38, UR4, UR38, UR5, 0x96, !UPT ;  /* 0x0000002604267292 */ /* 0x000fe2000f8e9605 */
[----:B------:R-:W-:Y:S01]  /*1f00*/  IMAD.WIDE R94, R94, 0x100, RZ ;  /* 0x000001005e5e7825 */ /* 0x000fe200078e02ff */
[----:B------:R-:W-:-:S02]  /*1f10*/  ISETP.GE.OR P0, PT, R5, UR8, P0 ;  /* 0x0000000805007c0c */ /* 0x000fc40008706670 */
[----:B------:R-:W-:Y:S01]  /*1f20*/  LOP3.LUT R6, R11, 0x6, R6, 0xf8, !PT ;  /* 0x000000060b067812 */ /* 0x000fe200078ef806 */
[----:B------:R-:W-:Y:S01]  /*1f30*/  IMAD R13, R23, UR7, R8 ;  /* 0x00000007170d7c24 */ /* 0x000fe2000f8e0208 */
[----:B------:R-:W-:Y:S01]  /*1f40*/  LOP3.LUT R113, R94, R3, R4, 0xfe, !PT ;  /* 0x000000035e717212 */ /* 0x000fe200078efe04 */
[----:B------:R-:W-:Y:S01]  /*1f50*/  IMAD.IADD R4, R10, 0x1, -R11 ;  /* 0x000000010a047824 */ /* 0x000fe200078e0a0b */
[----:B------:R-:W-:Y:S02]  /*1f60*/  SHF.R.S32.HI R7, RZ, 0x1f, R6 ;  /* 0x0000001fff077819 */ /* 0x000fe40000011406 */
[----:B------:R-:W-:Y:S01]  /*1f70*/  IADD3 R3, -R5, UR8, R0 ;  /* 0x0000000805037c10 */ /* 0x000fe2000fffe100 */
[----:B------:R-:W-:Y:S02]  /*1f80*/  IMAD.MOV.U32 R0, RZ, RZ, -0x1 ;  /* 0xffffffffff007424 */ /* 0x000fe400078e00ff */
[----:B------:R-:W-:-:S04]  /*1f90*/  IMAD.WIDE.U32 R8, R23, UR6, R6 ;  /* 0x0000000617087c25 */ /* 0x000fc8000f8e0006 */
[----:B------:R-:W-:Y:S01]  /*1fa0*/  IMAD.IADD R9, R9, 0x1, R13 ;  /* 0x0000000109097824 */ /* 0x000fe200078e020d */
[----:B------:R-:W-:Y:S06]  /*1fb0*/  @P0 BRA `(.L_x_28) ;  /* 0x0000004c007c0947 */ /* 0x000fec0003800000 */
[----:B------:R-:W0:Y:S01]  /*1fc0*/  LDC.64 R12, c[0x0][0x5c8] ;  /* 0x00017200ff0c7b82 */ /* 0x000e220000000a00 */
[----:B-----5:R-:W-:Y:S01]  /*1fd0*/  FSETP.NEU.AND P1, PT, R89, RZ, PT ;  /* 0x000000ff5900720b */ /* 0x020fe20003f2d000 */
[----:B------:R-:W-:Y:S01]  /*1fe0*/  BSSY B0, `(.L_x_28) ;  /* 0x00004dc000007945 */ /* 0x000fe20003800000 */
[----:B------:R-:W-:-:S04]  /*1ff0*/  ISETP.GT.AND P6, PT, R4, RZ, PT ;  /* 0x000000ff0400720c */ /* 0x000fc80003fc4270 */
[----:B------:R-:W-:Y:S01]  /*2000*/  ISETP.GT.AND P0, PT, R3, RZ, P6 ;  /* 0x000000ff0300720c */ /* 0x000fe20003704270 */
[-C--:B0-----:R-:W-:Y:S02]  /*2010*/  IMAD R10, R95, R12.reuse, RZ ;  /* 0x0000000c5f0a7224 */ /* 0x081fe400078e02ff */
[----:B------:R-:W-:-:S04]  /*2020*/  IMAD.WIDE.U32 R104, R113, R12, R8 ;  /* 0x0000000c71687225 */ /* 0x000fc800078e0008 */
[----:B------:R-:W-:-:S04]  /*2030*/  IMAD R5, R113, R13, R10 ;  /* 0x0000000d71057224 */ /* 0x000fc800078e020a */
[----:B------:R-:W-:Y:S01]  /*2040*/  IMAD.IADD R93, R105, 0x1, R5 ;  /* 0x00000001695d7824 */ /* 0x000fe200078e0205 */
[----:B------:R-:W-:Y:S06]  /*2050*/  @!P1 BRA `(.L_x_29) ;  /* 0x0000003400789947 */ /* 0x000fec0003800000 */
[----:B------:R-:W0:Y:S01]  /*2060*/  LDC.64 R14, c[0x0][0x5b8] ;  /* 0x00016e00ff0e7b82 */ /* 0x000e220000000a00 */
[----:B------:R-:W-:-:S07]  /*2070*/  ULDC.64 UR4, c[0x0][0x5c0] ;  /* 0x0001700000047ab9 */ /* 0x000fce0000000a00 */
[----:B------:R-:W1:Y:S08]  /*2080*/  LDC.64 R96, c[0x0][0x5b0] ;  /* 0x00016c00ff607b82 */ /* 0x000e700000000a00 */
[----:B------:R-:W2:Y:S01]  /*2090*/  LDC.64 R10, c[0x0][0x5a8] ;  /* 0x00016a00ff0a7b82 */ /* 0x000ea20000000a00 */
[-C--:B0-----:R-:W-:Y:S02]  /*20a0*/  IMAD R8, R21, R14.reuse, RZ ;  /* 0x0000000e15087224 */ /* 0x081fe400078e02ff */
[----:B------:R-:W-:-:S04]  /*20b0*/  IMAD.WIDE.U32 R20, R23, R14, R6 ;  /* 0x0000000e17147225 */ /* 0x000fc800078e0006 */
[----:B------:R-:W-:Y:S02]  /*20c0*/  IMAD R103, R23, R15, R8 ;  /* 0x0000000f17677224 */ /* 0x000fe400078e0208 */
[-C--:B-1----:R-:W-:Y:S02]  /*20d0*/  IMAD R8, R95, R96.reuse, RZ ;  /* 0x000000605f087224 */ /* 0x082fe400078e02ff */
[----:B------:R-:W-:Y:S02]  /*20e0*/  IMAD.IADD R91, R21, 0x1, R103 ;  /* 0x00000001155b7824 */ /* 0x000fe400078e0267 */
[----:B------:R-:W-:Y:S02]  /*20f0*/  IMAD.MOV.U32 R90, RZ, RZ, R20 ;  /* 0x000000ffff5a7224 */ /* 0x000fe400078e0014 */
[C---:B------:R-:W-:Y:S02]  /*2100*/  IMAD R109, R113.reuse, R97, R8 ;  /* 0x00000061716d7224 */ /* 0x040fe400078e0208 */
[----:B------:R-:W-:-:S04]  /*2110*/  IMAD.WIDE.U32 R8, R113, R96, R90 ;  /* 0x0000006071087225 */ /* 0x000fc800078e005a */
[----:B------:R-:W-:Y:S01]  /*2120*/  IMAD.IADD R5, R9, 0x1, R109 ;  /* 0x0000000109057824 */ /* 0x000fe200078e026d */
[----:B--2---:R-:W-:-:S04]  /*2130*/  LEA R98, P1, R8, R10, 0x1 ;  /* 0x0000000a08627211 */ /* 0x004fc800078208ff */
[----:B------:R-:W-:-:S05]  /*2140*/  LEA.HI.X R99, R8, R11, R5, 0x1, P1 ;  /* 0x0000000b08637211 */ /* 0x000fca00008f0c05 */
[----:B------:R-:W2:Y:S01]  /*2150*/  @P0 LDG.E.LTC128B.U16 R5, desc[UR36][R98.64] ;  /* 0x0000002462050981 */ /* 0x000ea2000c1e1520 */
[----:B------:R-:W-:Y:S01]  /*2160*/  ISETP.GT.AND P4, PT, R4, 0x1, PT ;  /* 0x000000010400780c */ /* 0x000fe20003f84270 */
[----:B------:R-:W-:Y:S01]  /*2170*/  IMAD.WIDE.U32 R8, R113, R96, R6 ;  /* 0x0000006071087225 */ /* 0x000fe200078e0006 */
[----:B------:R-:W-:Y:S02]  /*2180*/  BSSY B1, `(.L_x_30) ;  /* 0x0000013000017945 */ /* 0x000fe40003800000 */
[----:B------:R-:W-:Y:S01]  /*2190*/  P2R R107, PR, RZ, 0x10 ;  /* 0x00000010ff6b7803 */ /* 0x000fe20000000000 */
[----:B------:R-:W-:Y:S02]  /*21a0*/  IMAD.IADD R9, R109, 0x1, R9 ;  /* 0x000000016d097824 */ /* 0x000fe400078e0209 */
[----:B------:R-:W-:-:S04]  /*21b0*/  IMAD.WIDE.U32 R100, R23, R14, R8 ;  /* 0x0000000e17647225 */ /* 0x000fc800078e0008 */
[----:B------:R-:W-:Y:S01]  /*21c0*/  IMAD.IADD R9, R103, 0x1, R101 ;  /* 0x0000000167097824 */ /* 0x000fe200078e0265 */
[----:B------:R-:W-:Y:S02]  /*21d0*/  LEA R8, P2, R100, R10, 0x1 ;  /* 0x0000000a64087211 */ /* 0x000fe400078408ff */
[----:B------:R-:W-:Y:S02]  /*21e0*/  SHF.L.U64.HI R101, R96, 0x3, R97 ;  /* 0x0000000360657819 */ /* 0x000fe40000010261 */
[----:B------:R-:W-:Y:S01]  /*21f0*/  LEA.HI.X R9, R100, R11, R9, 0x1, P2 ;  /* 0x0000000b64097211 */ /* 0x000fe200010f0c09 */
[----:B------:R-:W-:Y:S02]  /*2200*/  IMAD.SHL.U32 R100, R96, 0x8, RZ ;  /* 0x0000000860647824 */ /* 0x000fe400078e00ff */
[----:B--2---:R-:W-:-:S05]  /*2210*/  HADD2.F32 R92, -RZ, R5.H0_H0 ;  /* 0x20000005ff5c7230 */ /* 0x004fca0000004100 */
[----:B------:R-:W-:Y:S01]  /*2220*/  FMUL R15, R92, R89 ;  /* 0x000000595c0f7220 */ /* 0x000fe20000400000 */
[----:B------:R-:W-:-:S03]  /*2230*/  LEA R92, P1, R104, UR4, 0x1 ;  /* 0x00000004685c7c11 */ /* 0x000fc6000f8208ff */
[----:B------:R-:W-:Y:S01]  /*2240*/  FFMA R15, R56, R88, R15 ;  /* 0x00000058380f7223 */ /* 0x000fe2000000000f */
[----:B------:R-:W-:Y:S02]  /*2250*/  LEA.HI.X R93, R104, UR5, R93, 0x1, P1 ;  /* 0x00000005685d7c11 */ /* 0x000fe400088f0c5d */
[----:B------:R-:W-:Y:S02]  /*2260*/  ISETP.GT.AND P1, PT, R3, RZ, P4 ;  /* 0x000000ff0300720c */ /* 0x000fe40002724270 */
[----:B------:R-:W-:-:S05]  /*2270*/  F2FP.F16.F32.PACK_AB R15, RZ, R15 ;  /* 0x0000000fff0f723e */ /* 0x000fca00000000ff */
[----:B------:R0:W-:Y:S06]  /*2280*/  @P0 STG.E.U16 desc[UR36][R92.64], R15 ;  /* 0x0000000f5c000986 */ /* 0x0001ec000c101524 */
[----:B------:R-:W-:Y:S05]  /*2290*/  @!P1 BRA `(.L_x_31) ;  /* 0x0000000000049947 */ /* 0x000fea0003800000 */
[----:B------:R1:W5:Y:S02]  /*22a0*/  LDG.E.LTC128B.U16 R5, desc[UR36][R8.64+0x2] ;  /* 0x0000022408057981 */ /* 0x000364000c1e1520 */
.L_x_31:
[----:B------:R-:W-:Y:S05]  /*22b0*/  BSYNC B1 ;  /* 0x0000000000017941 */ /* 0x000fea0003800000 */
.L_x_30:
[----:B-----5:R-:W-:Y:S01]  /*22c0*/  HADD2.F32 R56, -RZ, R5.H0_H0 ;  /* 0x20000005ff387230 */ /* 0x020fe20000004100 */
[----:B------:R-:W-:Y:S01]  /*22d0*/  ISETP.GT.AND P0, PT, R3, 0x8, P6 ;  /* 0x000000080300780c */ /* 0x000fe20003704270 */
[----:B------:R-:W-:-:S04]  /*22e0*/  IMAD.WIDE.U32 R104, R113, R96, R100 ;  /* 0x0000006071687225 */ /* 0x000fc800078e0064 */
[----:B------:R-:W-:Y:S01]  /*22f0*/  FMUL R56, R56, R89 ;  /* 0x0000005938387220 */ /* 0x000fe20000400000 */
[----:B------:R-:W-:Y:S02]  /*2300*/  IADD3 R109, R109, R105, RZ ;  /* 0x000000696d6d7210 */ /* 0x000fe40007ffe0ff */
[----:B0-----:R-:W-:Y:S01]  /*2310*/  IADD3 R15, P2, R20, R104, RZ ;  /* 0x00000068140f7210 */ /* 0x001fe20007f5e0ff */
[----:B------:R-:W-:-:S04]  /*2320*/  FFMA R57, R57, R88, R56 ;  /* 0x0000005839397223 */ /* 0x000fc80000000038 */
[----:B------:R-:W-:Y:S01]  /*2330*/  IMAD.X R98, R109, 0x1, R91, P2 ;  /* 0x000000016d627824 */ /* 0x000fe200010e065b */
[C---:B------:R-:W-:Y:S02]  /*2340*/  LEA R56, P2, R15.reuse, R10, 0x1 ;  /* 0x0000000a0f387211 */ /* 0x040fe400078408ff */
[----:B------:R-:W-:Y:S02]  /*2350*/  F2FP.F16.F32.PACK_AB R99, RZ, R57 ;  /* 0x00000039ff63723e */ /* 0x000fe400000000ff */
[----:B------:R-:W-:Y:S02]  /*2360*/  LEA.HI.X R57, R15, R11, R98, 0x1, P2 ;  /* 0x0000000b0f397211 */ /* 0x000fe400010f0c62 */
[----:B------:R-:W-:Y:S01]  /*2370*/  PRMT R15, R5, 0x7610, R15 ;  /* 0x00007610050f7816 */ /* 0x000fe2000000000f */
[----:B------:R0:W-:Y:S05]  /*2380*/  @P1 STG.E.U16 desc[UR36][R92.64+0x2], R99 ;  /* 0x000002635c001986 */ /* 0x0001ea000c101524 */
[----:B------:R2:W3:Y:S01]  /*2390*/  @P0 LDG.E.LTC128B.U16 R15, desc[UR36][R56.64] ;  /* 0x00000024380f0981 */ /* 0x0004e2000c1e1520 */
[----:B------:R-:W-:Y:S01]  /*23a0*/  IADD3 R104, P1, R6, R104, RZ ;  /* 0x0000006806687210 */ /* 0x000fe20007f3e0ff */
[----:B------:R-:W-:Y:S01]  /*23b0*/  BSSY B1, `(.L_x_32) ;  /* 0x0000012000017945 */ /* 0x000fe20003800000 */
[----:B------:R-:W-:-:S03]  /*23c0*/  SHF.L.U64.HI R111, R12, 0x4, R13 ;  /* 0x000000040c6f7819 */ /* 0x000fc6000001020d */
[----:B------:R-:W-:Y:S01]  /*23d0*/  IMAD.X R105, R7, 0x1, R109, P1 ;  /* 0x0000000107697824 */ /* 0x000fe200008e066d */
[----:B------:R-:W-:Y:S01]  /*23e0*/  ISETP.GT.AND P1, PT, R3, 0x8, P4 ;  /* 0x000000080300780c */ /* 0x000fe20002724270 */
[----:B------:R-:W-:Y:S02]  /*23f0*/  IMAD.SHL.U32 R109, R12, 0x10, RZ ;  /* 0x000000100c6d7824 */ /* 0x000fe400078e00ff */
[----:B------:R-:W-:-:S03]  /*2400*/  IMAD.WIDE.U32 R104, R23, R14, R104 ;  /* 0x0000000e17687225 */ /* 0x000fc600078e0068 */
[----:B--2---:R-:W-:Y:S01]  /*2410*/  LEA R56, P3, R104, R10, 0x1 ;  /* 0x0000000a68387211 */ /* 0x004fe200078608ff */
[----:B---3--:R-:W-:-:S05]  /*2420*/  HADD2.F32 R98, -RZ, R15.H0_H0 ;  /* 0x2000000fff627230 */ /* 0x008fca0000004100 */
[----:B------:R-:W-:Y:S01]  /*2430*/  FMUL R5, R98, R89 ;  /* 0x0000005962057220 */ /* 0x000fe20000400000 */
[----:B------:R-:W-:-:S03]  /*2440*/  IADD3 R98, P2, R109, R92, RZ ;  /* 0x0000005c6d627210 */ /* 0x000fc60007f5e0ff */
[----:B------:R-:W-:Y:S01]  /*2450*/  FFMA R5, R58, R88, R5 ;  /* 0x000000583a057223 */ /* 0x000fe20000000005 */
[----:B------:R-:W-:Y:S02]  /*2460*/  IMAD.IADD R58, R103, 0x1, R105 ;  /* 0x00000001673a7824 */ /* 0x000fe400078e0269 */
[----:B0-----:R-:W-:Y:S02]  /*2470*/  IMAD.X R99, R111, 0x1, R93, P2 ;  /* 0x000000016f637824 */ /* 0x001fe400010e065d */
[----:B------:R-:W-:Y:S02]  /*2480*/  F2FP.F16.F32.PACK_AB R5, RZ, R5 ;  /* 0x00000005ff05723e */ /* 0x000fe400000000ff */
[----:B------:R-:W-:-:S03]  /*2490*/  LEA.HI.X R57, R104, R11, R58, 0x1, P3 ;  /* 0x0000000b68397211 */ /* 0x000fc600018f0c3a */
[----:B------:R0:W-:Y:S01]  /*24a0*/  @P0 STG.E.U16 desc[UR36][R98.64], R5 ;  /* 0x0000000562000986 */ /* 0x0001e2000c101524 */
[----:B------:R-:W-:Y:S05]  /*24b0*/  @!P1 BRA `(.L_x_33) ;  /* 0x0000000000049947 */ /* 0x000fea0003800000 */
[----:B------:R2:W5:Y:S02]  /*24c0*/  LDG.E.LTC128B.U16 R15, desc[UR36][R56.64+0x2] ;  /* 0x00000224380f7981 */ /* 0x000564000c1e1520 */
.L_x_33:
[----:B------:R-:W-:Y:S05]  /*24d0*/  BSYNC B1 ;  /* 0x0000000000017941 */ /* 0x000fea0003800000 */
.L_x_32:
[----:B-----5:R-:W-:Y:S01]  /*24e0*/  HADD2.F32 R58, -RZ, R15.H0_H0 ;  /* 0x2000000fff3a7230 */ /* 0x020fe20000004100 */
[----:B------:R-:W-:Y:S01]  /*24f0*/  ISETP.GT.AND P4, PT, R4, 0x8, PT ;  /* 0x000000080400780c */ /* 0x000fe20003f84270 */
[----:B------:R-:W-:Y:S01]  /*2500*/  BSSY B1, `(.L_x_34) ;  /* 0x000000d000017945 */ /* 0x000fe20003800000 */
[----:B------:R-:W-:Y:S02]  /*2510*/  PRMT R104, R15, 0x7610, R104 ;  /* 0x000076100f687816 */ /* 0x000fe40000000068 */
[----:B------:R-:W-:Y:S01]  /*2520*/  FMUL R58, R58, R89 ;  /* 0x000000593a3a7220 */ /* 0x000fe20000400000 */
[----:B------:R-:W-:Y:S02]  /*2530*/  ISETP.GT.AND P0, PT, R3, RZ, P4 ;  /* 0x000000ff0300720c */ /* 0x000fe40002704270 */
[----:B------:R-:W-:Y:S01]  /*2540*/  P2R R108, PR, RZ, 0x10 ;  /* 0x00000010ff6c7803 */ /* 0x000fe20000000000 */
[----:B------:R-:W-:Y:S01]  /*2550*/  FFMA R58, R59, R88, R58 ;  /* 0x000000583b3a7223 */ /* 0x000fe2000000003a */
[----:B------:R-:W-:-:S04]  /*2560*/  IMAD.MOV.U32 R59, RZ, RZ, R99 ;  /* 0x000000ffff3b7224 */ /* 0x000fc800078e0063 */
[----:B------:R-:W-:-:S04]  /*2570*/  F2FP.F16.F32.PACK_AB R58, RZ, R58 ;  /* 0x0000003aff3a723e */ /* 0x000fc800000000ff */
[----:B0-----:R-:W-:Y:S01]  /*2580*/  PRMT R5, R58, 0x7610, R5 ;  /* 0x000076103a057816 */ /* 0x001fe20000000005 */
[----:B------:R-:W-:-:S05]  /*2590*/  IMAD.MOV.U32 R58, RZ, RZ, R98 ;  /* 0x000000ffff3a7224 */ /* 0x000fca00078e0062 */
[----:B------:R0:W-:Y:S01]  /*25a0*/  @P1 STG.E.U16 desc[UR36][R58.64+0x2], R5 ;  /* 0x000002053a001986 */ /* 0x0001e2000c101524 */
[----:B------:R-:W-:Y:S05]  /*25b0*/  @!P0 BRA `(.L_x_35) ;  /* 0x0000000000048947 */ /* 0x000fea0003800000 */
[----:B------:R3:W5:Y:S02]  /*25c0*/  LDG.E.LTC128B.U16 R104, desc[UR36][R8.64+0x10] ;  /* 0x0000102408687981 */ /* 0x000764000c1e1520 */
.L_x_35:
[----:B------:R-:W-:Y:S05]  /*25d0*/  BSYNC B1 ;  /* 0x0000000000017941 */ /* 0x000fea0003800000 */
.L_x_34:
[----:B-----5:R-:W-:Y:S01]  /*25e0*/  HADD2.F32 R106, -RZ, R104.H0_H0 ;  /* 0x20000068ff6a7230 */ /* 0x020fe20000004100 */
[C---:B------:R-:W-:Y:S01]  /*25f0*/  SHF.L.U64.HI R15, R12.reuse, 0x8, R13 ;  /* 0x000000080c0f7819 */ /* 0x040fe2000001020d */
[----:B0-----:R-:W-:Y:S01]  /*2600*/  IMAD.SHL.U32 R5, R12, 0x100, RZ ;  /* 0x000001000c057824 */ /* 0x001fe200078e00ff */
[----:B------:R-:W-:Y:S01]  /*2610*/  ISETP.GT.AND P3, PT, R4, 0x9, PT ;  /* 0x000000090400780c */ /* 0x000fe20003f64270 */
[----:B------:R-:W-:Y:S01]  /*2620*/  BSSY B1, `(.L_x_36) ;  /* 0x000000b000017945 */ /* 0x000fe20003800000 */
[----:B------:R-:W-:Y:S02]  /*2630*/  FMUL R105, R106, R89 ;  /* 0x000000596a697220 */ /* 0x000fe40000400000 */
[----:B------:R-:W-:Y:S02]  /*2640*/  IADD3 R12, P1, P2, R5, R92, R109 ;  /* 0x0000005c050c7210 */ /* 0x000fe40007a3e06d */
[----:B------:R-:W-:Y:S02]  /*2650*/  FFMA R105, R60, R88, R105 ;  /* 0x000000583c697223 */ /* 0x000fe40000000069 */
[----:B------:R-:W-:-:S02]  /*2660*/  IADD3.X R13, R15, R93, R111, P1, P2 ;  /* 0x0000005d0f0d7210 */ /* 0x000fc40000fe446f */
[----:B------:R-:W-:Y:S02]  /*2670*/  ISETP.GT.AND P1, PT, R3, RZ, P3 ;  /* 0x000000ff0300720c */ /* 0x000fe40001f24270 */
[----:B------:R-:W-:Y:S02]  /*2680*/  F2FP.F16.F32.PACK_AB R60, RZ, R105 ;  /* 0x00000069ff3c723e */ /* 0x000fe400000000ff */
[----:B------:R-:W-:-:S03]  /*2690*/  P2R R105, PR, RZ, 0x8 ;  /* 0x00000008ff697803 */ /* 0x000fc60000000000 */
[----:B------:R0:W-:Y:S06]  /*26a0*/  @P0 STG.E.U16 desc[UR36][R92.64+0x10], R60 ;  /* 0x0000103c5c000986 */ /* 0x0001ec000c101524 */
[----:B------:R-:W-:Y:S05]  /*26b0*/  @!P1 BRA `(.L_x_37) ;  /* 0x0000000000049947 */ /* 0x000fea0003800000 */
[----:B------:R4:W5:Y:S02]  /*26c0*/  LDG.E.LTC128B.U16 R104, desc[UR36][R8.64+0x12] ;  /* 0x0000122408687981 */ /* 0x000964000c1e1520 */
.L_x_37:
[----:B------:R-:W-:Y:S05]  /*26d0*/  BSYNC B1 ;  /* 0x0000000000017941 */ /* 0x000fea0003800000 */
.L_x_36:
[----:B0----5:R-:W-:Y:S01]  /*26e0*/  HADD2.F32 R60, -RZ, R104.H0_H0 ;  /* 0x20000068ff3c7230 */ /* 0x021fe20000004100 */
[----:B------:R-:W-:Y:S01]  /*26f0*/  ISETP.GT.AND P0, PT, R3, 0x8, P4 ;  /* 0x000000080300780c */ /* 0x000fe20002704270 */
[----:B------:R-:W-:Y:S03]  /*2700*/  BSSY B1, `(.L_x_38) ;  /* 0x000000a000017945 */ /* 0x000fe60003800000 */
[----:B------:R-:W-:-:S04]  /*2710*/  FMUL R60, R60, R89 ;  /* 0x000000593c3c7220 */ /* 0x000fc80000400000 */
[----:B------:R-:W-:Y:S01]  /*2720*/  FFMA R60, R61, R88, R60 ;  /* 0x000000583d3c7223 */ /* 0x000fe2000000003c */
[----:B------:R-:W-:-:S04]  /*2730*/  @P1 IMAD.MOV.U32 R61, RZ, RZ, R93 ;  /* 0x000000ffff3d1224 */ /* 0x000fc800078e005d */
[----:B------:R-:W-:-:S04]  /*2740*/  F2FP.F16.F32.PACK_AB R60, RZ, R60 ;  /* 0x0000003cff3c723e */ /* 0x000fc800000000ff */
[----:B------:R-:W-:Y:S01]  /*2750*/  PRMT R106, R60, 0x7610, R106 ;  /* 0x000076103c6a7816 */ /* 0x000fe2000000006a */
[----:B------:R-:W-:-:S05]  /*2760*/  @P1 IMAD.MOV.U32 R60, RZ, RZ, R92 ;  /* 0x000000ffff3c1224 */ /* 0x000fca00078e005c */
[----:B------:R0:W-:Y:S01]  /*2770*/  @P1 STG.E.U16 desc[UR36][R60.64+0x12], R106 ;  /* 0x0000126a3c001986 */ /* 0x0001e2000c101524 */
[----:B------:R-:W-:Y:S05]  /*2780*/  @!P0 BRA `(.L_x_39) ;  /* 0x0000000000048947 */ /* 0x000fea0003800000 */
[----:B------:R0:W5:Y:S02]  /*2790*/  LDG.E.LTC128B.U16 R104, desc[UR36][R56.64+0x10] ;  /* 0x0000102438687981 */ /* 0x000164000c1e1520 */
.L_x_39:
[----:B------:R-:W-:Y:S05]  /*27a0*/  BSYNC B1 ;  /* 0x0000000000017941 */ /* 0x000fea0003800000 */
.L_x_38:
[----:B0----5:R-:W-:Y:S01]  /*27b0*/  HADD2.F32 R60, -RZ, R104.H0_H0 ;  /* 0x20000068ff3c7230 */ /* 0x021fe20000004100 */
[----:B------:R-:W-:Y:S01]  /*27c0*/  ISETP.GT.AND P1, PT, R3, 0x8, P3 ;  /* 0x000000080300780c */ /* 0x000fe20001f24270 */
[----:B------:R-:W-:Y:S03]  /*27d0*/  BSSY B1, `(.L_x_40) ;  /* 0x0000007000017945 */ /* 0x000fe60003800000 */
[----:B------:R-:W-:-:S04]  /*27e0*/  FMUL R61, R60, R89 ;  /* 0x000000593c3d7220 */ /* 0x000fc80000400000 */
[----:B------:R-:W-:-:S05]  /*27f0*/  FFMA R61, R62, R88, R61 ;  /* 0x000000583e3d7223 */ /* 0x000fca000000003d */
[----:B------:R-:W-:-:S05]  /*2800*/  F2FP.F16.F32.PACK_AB R61, RZ, R61 ;  /* 0x0000003dff3d723e */ /* 0x000fca00000000ff */
[----:B------:R0:W-:Y:S01]  /*2810*/  @P0 STG.E.U16 desc[UR36][R58.64+0x10], R61 ;  /* 0x0000103d3a000986 */ /* 0x0001e2000c101524 */
[----:B------:R-:W-:Y:S05]  /*2820*/  @!P1 BRA `(.L_x_41) ;  /* 0x0000000000049947 */ /* 0x000fea0003800000 */
[----:B------:R0:W5:Y:S02]  /*2830*/  LDG.E.LTC128B.U16 R104, desc[UR36][R56.64+0x12] ;  /* 0x0000122438687981 */ /* 0x000164000c1e1520 */
.L_x_41:
[----:B------:R-:W-:Y:S05]  /*2840*/  BSYNC B1 ;  /* 0x0000000000017941 */ /* 0x000fea0003800000 */
.L_x_40:
[----:B-----5:R-:W-:Y:S01]  /*2850*/  HADD2.F32 R60, -RZ, R104.H0_H0 ;  /* 0x20000068ff3c7230 */ /* 0x020fe20000004100 */
[----:B------:R-:W-:Y:S01]  /*2860*/  IADD3 R113, P0, R113, 0x80, RZ ;  /* 0x0000008071717810 */ /* 0x000fe20007f1e0ff */
[----:B------:R-:W-:Y:S01]  /*2870*/  BSSY B1, `(.L_x_42) ;  /* 0x000000b000017945 */ /* 0x000fe20003800000 */
[----:B------:R-:W-:Y:S02]  /*2880*/  ISETP.GT.AND P2, PT, R4, 0x10, PT ;  /* 0x000000100400780c */ /* 0x000fe40003f44270 */
[----:B------:R-:W-:Y:S01]  /*2890*/  FMUL R60, R60, R89 ;  /* 0x000000593c3c7220 */ /* 0x000fe20000400000 */
[----:B------:R-:W-:Y:S01]  /*28a0*/  IMAD.X R95, RZ, RZ, R95, P0 ;  /* 0x000000ffff5f7224 */ /* 0x000fe200000e065f */
[----:B------:R-:W-:Y:S02]  /*28b0*/  ISETP.GT.AND P0, PT, R3, RZ, P2 ;  /* 0x000000ff0300720c */ /* 0x000fe40001704270 */
[----:B------:R-:W-:Y:S01]  /*28c0*/  FFMA R60, R63, R88, R60 ;  /* 0x000000583f3c7223 */ /* 0x000fe2000000003c */
[----:B------:R-:W-:-:S04]  /*28d0*/  P2R R106, PR, RZ, 0x4 ;  /* 0x00000004ff6a7803 */ /* 0x000fc80000000000 */
[----:B------:R-:W-:-:S05]  /*28e0*/  F2FP.F16.F32.PACK_AB R60, RZ, R60 ;  /* 0x0000003cff3c723e */ /* 0x000fca00000000ff */
[----:B------:R0:W-:Y:S01]  /*28f0*/  @P1 STG.E.U16 desc[UR36][R58.64+0x12], R60 ;  /* 0x0000123c3a001986 */ /* 0x0001e2000c101524 */
[----:B------:R-:W-:Y:S05]  /*2900*/  @!P0 BRA `(.L_x_43) ;  /* 0x0000000000048947 */ /* 0x000fea0003800000 */
[----:B------:R0:W5:Y:S02]  /*2910*/  LDG.E.LTC128B.U16 R104, desc[UR36][R8.64+0x20] ;  /* 0x0000202408687981 */ /* 0x000164000c1e1520 */
.L_x_43:
[----:B------:R-:W-:Y:S05]  /*2920*/  BSYNC B1 ;  /* 0x0000000000017941 */ /* 0x000fea0003800000 */
.L_x_42:
[----:B0----5:R-:W-:Y:S01]  /*2930*/  HADD2.F32 R60, -RZ, R104.H0_H0 ;  /* 0x20000068ff3c7230 */ /* 0x021fe20000004100 */
[----:B------:R-:W-:Y:S01]  /*2940*/  ISETP.GT.AND P1, PT, R4, 0x11, PT ;  /* 0x000000110400780c */ /* 0x000fe20003f24270 */
[-C--:B------:R-:W-:Y:S01]  /*2950*/  IMAD.WIDE.U32 R62, R113, R96.reuse, R6 ;  /* 0x00000060713e7225 */ /* 0x080fe200078e0006 */
[----:B------:R-:W-:Y:S03]  /*2960*/  BSSY B1, `(.L_x_44) ;  /* 0x0000021000017945 */ /* 0x000fe60003800000 */
[----:B------:R-:W-:Y:S01]  /*2970*/  FMUL R21, R60, R89 ;  /* 0x000000593c157220 */ /* 0x000fe20000400000 */
[----:B------:R-:W-:-:S03]  /*2980*/  IMAD R60, R95, R96, RZ ;  /* 0x000000605f3c7224 */ /* 0x000fc600078e02ff */
[----:B------:R-:W-:Y:S01]  /*2990*/  FFMA R21, R64, R88, R21 ;  /* 0x0000005840157223 */ /* 0x000fe20000000015 */
[C---:B------:R-:W-:Y:S02]  /*29a0*/  IMAD R109, R113.reuse, R97, R60 ;  /* 0x00000061716d7224 */ /* 0x040fe400078e023c */
[----:B------:R-:W-:Y:S02]  /*29b0*/  IMAD.WIDE.U32 R60, R113, R96, R90 ;  /* 0x00000060713c7225 */ /* 0x000fe400078e005a */
[----:B------:R-:W-:Y:S02]  /*29c0*/  F2FP.F16.F32.PACK_AB R21, RZ, R21 ;  /* 0x00000015ff15723e */ /* 0x000fe400000000ff */
[----:B------:R-:W-:Y:S02]  /*29d0*/  IMAD.IADD R63, R109, 0x1, R63 ;  /* 0x000000016d3f7824 */ /* 0x000fe400078e023f */
[----:B------:R-:W-:Y:S01]  /*29e0*/  PRMT R95, R21, 0x7610, R95 ;  /* 0x00007610155f7816 */ /* 0x000fe2000000005f */
[----:B------:R-:W-:-:S02]  /*29f0*/  IMAD.IADD R21, R61, 0x1, R109 ;  /* 0x000000013d157824 */ /* 0x000fc400078e026d */
[----:B------:R-:W-:Y:S02]  /*2a00*/  IMAD.WIDE.U32 R96, R113, R96, R100 ;  /* 0x0000006071607225 */ /* 0x000fe400078e0064 */
[----:B------:R0:W-:Y:S02]  /*2a10*/  @P0 STG.E.U16 desc[UR36][R92.64+0x20], R95 ;  /* 0x0000205f5c000986 */ /* 0x0001e4000c101524 */
[----:B------:R-:W-:Y:S02]  /*2a20*/  IMAD.IADD R109, R109, 0x1, R97 ;  /* 0x000000016d6d7824 */ /* 0x000fe400078e0261 */
[----:B0-----:R-:W-:Y:S01]  /*2a30*/  IMAD.WIDE.U32 R94, R23, R14, R62 ;  /* 0x0000000e175e7225 */ /* 0x001fe200078e003e */
[----:B------:R-:W-:-:S04]  /*2a40*/  LEA R62, P0, R60, R10, 0x1 ;  /* 0x0000000a3c3e7211 */ /* 0x000fc800078008ff */
[----:B------:R-:W-:Y:S01]  /*2a50*/  LEA.HI.X R63, R60, R11, R21, 0x1, P0 ;  /* 0x0000000b3c3f7211 */ /* 0x000fe200000f0c15 */
[----:B------:R-:W-:Y:S01]  /*2a60*/  IMAD.IADD R21, R103, 0x1, R95 ;  /* 0x0000000167157824 */ /* 0x000fe200078e025f */
[----:B------:R-:W-:-:S04]  /*2a70*/  LEA R60, P0, R94, R10, 0x1 ;  /* 0x0000000a5e3c7211 */ /* 0x000fc800078008ff */
[----:B------:R-:W-:Y:S02]  /*2a80*/  LEA.HI.X R61, R94, R11, R21, 0x1, P0 ;  /* 0x0000000b5e3d7211 */ /* 0x000fe400000f0c15 */
[----:B------:R-:W-:-:S05]  /*2a90*/  IADD3 R64, P0, R20, R96, RZ ;  /* 0x0000006014407210 */ /* 0x000fca0007f1e0ff */
[----:B------:R-:W-:Y:S01]  /*2aa0*/  IMAD.X R90, R109, 0x1, R91, P0 ;  /* 0x000000016d5a7824 */ /* 0x000fe200000e065b */
[----:B------:R-:W-:-:S05]  /*2ab0*/  IADD3 R20, P0, R6, R96, RZ ;  /* 0x0000006006147210 */ /* 0x000fca0007f1e0ff */
[----:B------:R-:W-:Y:S01]  /*2ac0*/  IMAD.X R21, R7, 0x1, R109, P0 ;  /* 0x0000000107157824 */ /* 0x000fe200000e066d */
[----:B------:R-:W-:Y:S01]  /*2ad0*/  LEA R6, P0, R64, R10, 0x1 ;  /* 0x0000000a40067211 */ /* 0x000fe200078008ff */
[----:B------:R-:W-:-:S03]  /*2ae0*/  IMAD.WIDE.U32 R20, R23, R14, R20 ;  /* 0x0000000e17147225 */ /* 0x000fc600078e0014 */
[----:B------:R-:W-:Y:S02]  /*2af0*/  LEA.HI.X R7, R64, R11, R90, 0x1, P0 ;  /* 0x0000000b40077211 */ /* 0x000fe400000f0c5a */
[----:B------:R-:W-:Y:S01]  /*2b00*/  P2R R23, PR, RZ, 0x2 ;  /* 0x00000002ff177803 */ /* 0x000fe20000000000 */
[----:B------:R-:W-:Y:S01]  /*2b10*/  IMAD.IADD R103, R103, 0x1, R21 ;  /* 0x0000000167677824 */ /* 0x000fe200078e0215 */
[----:B------:R-:W-:-:S04]  /*2b20*/  LEA R10, P0, R20, R10, 0x1 ;  /* 0x0000000a140a7211 */ /* 0x000fc800078008ff */
[----:B------:R-:W-:Y:S02]  /*2b30*/  LEA.HI.X R11, R20, R11, R103, 0x1, P0 ;  /* 0x0000000b140b7211 */ /* 0x000fe400000f0c67 */
[----:B------:R-:W-:-:S13]  /*2b40*/  ISETP.GT.AND P0, PT, R3, RZ, P1 ;  /* 0x000000ff0300720c */ /* 0x000fda0000f04270 */
[----:B------:R-:W-:Y:S05]  /*2b50*/  @!P0 BRA `(.L_x_45) ;  /* 0x0000000000048947 */ /* 0x000fea0003800000 */
[----:B------:R0:W5:Y:S02]  /*2b60*/  LDG.E.LTC128B.U16 R104, desc[UR36][R8.64+0x22] ;  /* 0x0000222408687981 */ /* 0x000164000c1e1520 */
.L_x_45:
[----:B------:R-:W-:Y:S05]  /*2b70*/  BSYNC B1 ;  /* 0x0000000000017941 */ /* 0x000fea0003800000 */
.L_x_44:
[----:B-----5:R-:W-:Y:S01]  /*2b80*/  HADD2.F32 R14, -RZ, R104.H0_H0 ;  /* 0x20000068ff0e7230 */ /* 0x020fe20000004100 */
[----:B------:R-:W-:Y:S01]  /*2b90*/  BSSY B1, `(.L_x_46) ;  /* 0x000000a000017945 */ /* 0x000fe20003800000 */
[----:B------:R-:W-:Y:S02]  /*2ba0*/  @P0 IMAD.MOV.U32 R20, RZ, RZ, R92 ;  /* 0x000000ffff140224 */ /* 0x000fe400078e005c */
[----:B------:R-:W-:Y:S02]  /*2bb0*/  @P0 IMAD.MOV.U32 R21, RZ, RZ, R93 ;  /* 0x000000ffff150224 */ /* 0x000fe400078e005d */
[----:B------:R-:W-:-:S04]  /*2bc0*/  FMUL R14, R14, R89 ;  /* 0x000000590e0e7220 */ /* 0x000fc80000400000 */
[----:B------:R-:W-:-:S05]  /*2bd0*/  FFMA R14, R65, R88, R14 ;  /* 0x00000058410e7223 */ /* 0x000fca000000000e */
[----:B------:R-:W-:-:S05]  /*2be0*/  F2FP.F16.F32.PACK_AB R14, RZ, R14 ;  /* 0x0000000eff0e723e */ /* 0x000fca00000000ff */
[----:B------:R0:W-:Y:S01]  /*2bf0*/  @P0 STG.E.U16 desc[UR36][R20.64+0x22], R14 ;  /* 0x0000220e14000986 */ /* 0x0001e2000c101524 */
[----:B------:R-:W-:-:S13]  /*2c00*/  ISETP.GT.AND P0, PT, R3, 0x8, P2 ;  /* 0x000000080300780c */ /* 0x000fda0001704270 */
[----:B0-----:R-:W-:Y:S05]  /*2c10*/  @!P0 BRA `(.L_x_47) ;  /* 0x0000000000048947 */ /* 0x001fea0003800000 */
[----:B------:R0:W5:Y:S02]  /*2c20*/  LDG.E.LTC128B.U16 R104, desc[UR36][R56.64+0x20] ;  /* 0x0000202438687981 */ /* 0x000164000c1e1520 */
.L_x_47:
[----:B------:R-:W-:Y:S05]  /*2c30*/  BSYNC B1 ;  /* 0x0000000000017941 */ /* 0x000fea0003800000 */
.L_x_46:
[----:B-----5:R-:W-:Y:S01]  /*2c40*/  HADD2.F32 R14, -RZ, R104.H0_H0 ;  /* 0x20000068ff0e7230 */ /* 0x020fe20000004100 */
[----:B------:R-:W-:Y:S04]  /*2c50*/  BSSY B1, `(.L_x_48) ;  /* 0x0000008000017945 */ /* 0x000fe80003800000 */
[----:B------:R-:W-:-:S04]  /*2c60*/  FMUL R21, R14, R89 ;  /* 0x000000590e157220 */ /* 0x000fc80000400000 */
[----:B------:R-:W-:-:S05]  /*2c70*/  FFMA R21, R66, R88, R21 ;  /* 0x0000005842157223 */ /* 0x000fca0000000015 */
[----:B------:R-:W-:-:S05]  /*2c80*/  F2FP.F16.F32.PACK_AB R21, RZ, R21 ;  /* 0x00000015ff15723e */ /* 0x000fca00000000ff */
[----:B------:R0:W-:Y:S01]  /*2c90*/  @P0 STG.E.U16 desc[UR36][R58.64+0x20], R21 ;  /* 0x000020153a000986 */ /* 0x0001e2000c101524 */
[----:B------:R-:W-:-:S13]  /*2ca0*/  ISETP.GT.AND P0, PT, R3, 0x8, P1 ;  /* 0x000000080300780c */ /* 0x000fda0000f04270 */
[----:B0-----:R-:W-:Y:S05]  /*2cb0*/  @!P0 BRA `(.L_x_49) ;  /* 0x0000000000048947 */ /* 0x001fea0003800000 */
[----:B------:R0:W5:Y:S02]  /*2cc0*/  LDG.E.LTC128B.U16 R104, desc[UR36][R56.64+0x22] ;  /* 0x0000222438687981 */ /* 0x000164000c1e1520 */
.L_x_49:
[----:B------:R-:W-:Y:S05]  /*2cd0*/  BSYNC B1 ;  /* 0x0000000000017941 */ /* 0x000fea0003800000 */
.L_x_48:
[----:B-----5:R-:W-:Y:S01]  /*2ce0*/  HADD2.F32 R14, -RZ, R104.H0_H0 ;  /* 0x20000068ff0e7230 */ /* 0x020fe20000004100 */
[----:B------:R-:W-:Y:S01]  /*2cf0*/  ISETP.GT.AND P2, PT, R4, 0x18, PT ;  /* 0x000000180400780c */ /* 0x000fe20003f44270 */
[----:B------:R-:W-:Y:S03]  /*2d00*/  BSSY B1, `(.L_x_50) ;  /* 0x0000009000017945 */ /* 0x000fe60003800000 */
[----:B------:R-:W-:Y:S01]  /*2d10*/  FMUL R14, R14, R89 ;  /* 0x000000590e0e7220 */ /* 0x000fe20000400000 */
[----:B------:R-:W-:-:S03]  /*2d20*/  P2R R90, PR, RZ, 0x4 ;  /* 0x00000004ff5a7803 */ /* 0x000fc60000000000 */
[----:B------:R-:W-:-:S05]  /*2d30*/  FFMA R14, R67, R88, R14 ;  /* 0x00000058430e7223 */ /* 0x000fca000000000e */
[----:B------:R-:W-:-:S05]  /*2d40*/  F2FP.F16.F32.PACK_AB R14, RZ, R14 ;  /* 0x0000000eff0e723e */ /* 0x000fca00000000ff */
[----:B------:R0:W-:Y:S01]  /*2d50*/  @P0 STG.E.U16 desc[UR36][R58.64+0x22], R14 ;  /* 0x0000220e3a000986 */ /* 0x0001e2000c101524 */
[----:B------:R-:W-:-:S13]  /*2d60*/  ISETP.GT.AND P0, PT, R3, RZ, P2 ;  /* 0x000000ff0300720c */ /* 0x000fda0001704270 */
[----:B0-----:R-:W-:Y:S05]  /*2d70*/  @!P0 BRA `(.L_x_51) ;  /* 0x0000000000048947 */ /* 0x001fea0003800000 */
[----:B------:R0:W5:Y:S02]  /*2d80*/  LDG.E.LTC128B.U16 R104, desc[UR36][R8.64+0x30] ;  /* 0x0000302408687981 */ /* 0x000164000c1e1520 */
.L_x_51:
[----:B------:R-:W-:Y:S05]  /*2d90*/  BSYNC B1 ;  /* 0x0000000000017941 */ /* 0x000fea0003800000 */
.L_x_50:
[----:B-----5:R-:W-:Y:S01]  /*2da0*/  HADD2.F32 R14, -RZ, R104.H0_H0 ;  /* 0x20000068ff0e7230 */ /* 0x020fe20000004100 */
[----:B------:R-:W-:Y:S01]  /*2db0*/  ISETP.GT.AND P1, PT, R4, 0x19, PT ;  /* 0x000000190400780c */ /* 0x000fe20003f24270 */
[----:B------:R-:W-:Y:S01]  /*2dc0*/  @P0 IMAD.MOV.U32 R20, RZ, RZ, R92 ;  /* 0x000000ffff140224 */ /* 0x000fe200078e005c */
[----:B------:R-:W-:Y:S02]  /*2dd0*/  BSSY B1, `(.L_x_52) ;  /* 0x000000b000017945 */ /* 0x000fe40003800000 */
[----:B------:R-:W-:-:S04]  /*2de0*/  FMUL R21, R14, R89 ;  /* 0x000000590e157220 */ /* 0x000fc80000400000 */
[----:B------:R-:W-:Y:S01]  /*2df0*/  FFMA R21, R68, R88, R21 ;  /* 0x0000005844157223 */ /* 0x000fe20000000015 */
[----:B------:R-:W-:-:S04]  /*2e00*/  P2R R68, PR, RZ, 0x2 ;  /* 0x00000002ff447803 */ /* 0x000fc80000000000 */
[----:B------:R-:W-:-:S04]  /*2e10*/  F2FP.F16.F32.PACK_AB R21, RZ, R21 ;  /* 0x00000015ff15723e */ /* 0x000fc800000000ff */
[----:B------:R-:W-:Y:S01]  /*2e20*/  PRMT R14, R21, 0x7610, R14 ;  /* 0x00007610150e7816 */ /* 0x000fe2000000000e */
[----:B------:R-:W-:-:S05]  /*2e30*/  @P0 IMAD.MOV.U32 R21, RZ, RZ, R93 ;  /* 0x000000ffff150224 */ /* 0x000fca00078e005d */
[----:B------:R0:W-:Y:S01]  /*2e40*/  @P0 STG.E.U16 desc[UR36][R20.64+0x30], R14 ;  /* 0x0000300e14000986 */ /* 0x0001e2000c101524 */
[----:B------:R-:W-:-:S13]  /*2e50*/  ISETP.GT.AND P0, PT, R3, RZ, P1 ;  /* 0x000000ff0300720c */ /* 0x000fda0000f04270 */
[----:B0-----:R-:W-:Y:S05]  /*2e60*/  @!P0 BRA `(.L_x_53) ;  /* 0x0000000000048947 */ /* 0x001fea0003800000 */
[----:B------:R0:W5:Y:S02]  /*2e70*/  LDG.E.LTC128B.U16 R104, desc[UR36][R8.64+0x32] ;  /* 0x0000322408687981 */ /* 0x000164000c1e1520 */
.L_x_53:
[----:B------:R-:W-:Y:S05]  /*2e80*/  BSYNC B1 ;  /* 0x0000000000017941 */ /* 0x000fea0003800000 */
.L_x_52:
        /* <DEDUP_REMOVED lines=11> */
.L_x_55:
[----:B------:R-:W-:Y:S05]  /*2f40*/  BSYNC B1 ;  /* 0x0000000000017941 */ /* 0x000fea0003800000 */
.L_x_54:
        /* <DEDUP_REMOVED lines=9> */
.L_x_57:
[----:B------:R-:W-:Y:S05]  /*2fe0*/  BSYNC B1 ;  /* 0x0000000000017941 */ /* 0x000fea0003800000 */
.L_x_56:
        /* <DEDUP_REMOVED lines=11> */
.L_x_59:
[----:B------:R-:W-:Y:S05]  /*30a0*/  BSYNC B1 ;  /* 0x0000000000017941 */ /* 0x000fea0003800000 */
.L_x_58:
[----:B-----5:R-:W-:Y:S01]  /*30b0*/  HADD2.F32 R14, -RZ, R104.H0_H0 ;  /* 0x20000068ff0e7230 */ /* 0x020fe20000004100 */
[----:B------:R-:W-:Y:S01]  /*30c0*/  ISETP.GT.AND P1, PT, R4, 0x21, PT ;  /* 0x000000210400780c */ /* 0x000fe20003f24270 */
[----:B------:R-:W-:Y:S01]  /*30d0*/  @P0 IMAD.MOV.U32 R20, RZ, RZ, R92 ;  /* 0x000000ffff140224 */ /* 0x000fe200078e005c */
[----:B------:R-:W-:Y:S02]  /*30e0*/  BSSY B1, `(.L_x_60) ;  /* 0x000000b000017945 */ /* 0x000fe40003800000 */
[----:B------:R-:W-:Y:S01]  /*30f0*/  FMUL R21, R14, R89 ;  /* 0x000000590e157220 */ /* 0x000fe20000400000 */
[----:B------:R-:W-:-:S03]  /*3100*/  P2R R70, PR, RZ, 0x2 ;  /* 0x00000002ff467803 */ /* 0x000fc60000000000 */
[----:B------:R-:W-:-:S05]  /*3110*/  FFMA R21, R72, R88, R21 ;  /* 0x0000005848157223 */ /* 0x000fca0000000015 */
[----:B------:R-:W-:-:S04]  /*3120*/  F2FP.F16.F32.PACK_AB R21, RZ, R21 ;  /* 0x00000015ff15723e */ /* 0x000fc800000000ff */
[----:B------:R-:W-:Y:S01]  /*3130*/  PRMT R14, R21, 0x7610, R14 ;  /* 0x00007610150e7816 */ /* 0x000fe2000000000e */
[----:B------:R-:W-:-:S05]  /*3140*/  @P0 IMAD.MOV.U32 R21, RZ, RZ, R93 ;  /* 0x000000ffff150224 */ /* 0x000fca00078e005d */
[----:B------:R0:W-:Y:S01]  /*3150*/  @P0 STG.E.U16 desc[UR36][R20.64+0x40], R14 ;  /* 0x0000400e14000986 */ /* 0x0001e2000c101524 */
[----:B------:R-:W-:-:S13]  /*3160*/  ISETP.GT.AND P0, PT, R3, RZ, P1 ;  /* 0x000000ff0300720c */ /* 0x000fda0000f04270 */
[----:B0-----:R-:W-:Y:S05]  /*3170*/  @!P0 BRA `(.L_x_61) ;  /* 0x0000000000048947 */ /* 0x001fea0003800000 */
[----:B------:R0:W5:Y:S02]  /*3180*/  LDG.E.LTC128B.U16 R104, desc[UR36][R8.64+0x42] ;  /* 0x0000422408687981 */ /* 0x000164000c1e1520 */
.L_x_61:
[----:B------:R-:W-:Y:S05]  /*3190*/  BSYNC B1 ;  /* 0x0000000000017941 */ /* 0x000fea0003800000 */
.L_x_60:
        /* <DEDUP_REMOVED lines=11> */
.L_x_63:
[----:B------:R-:W-:Y:S05]  /*3250*/  BSYNC B1 ;  /* 0x0000000000017941 */ /* 0x000fea0003800000 */
.L_x_62:
        /* <DEDUP_REMOVED lines=9> */
.L_x_65:
[----:B------:R-:W-:Y:S05]  /*32f0*/  BSYNC B1 ;  /* 0x0000000000017941 */ /* 0x000fea0003800000 */
.L_x_64:
        /* <DEDUP_REMOVED lines=11> */
.L_x_67:
[----:B------:R-:W-:Y:S05]  /*33b0*/  BSYNC B1 ;  /* 0x0000000000017941 */ /* 0x000fea0003800000 */
.L_x_66:
[----:B-----5:R-:W-:Y:S01]  /*33c0*/  HADD2.F32 R14, -RZ, R104.H0_H0 ;  /* 0x20000068ff0e7230 */ /* 0x020fe20000004100 */
[----:B------:R-:W-:Y:S01]  /*33d0*/  @P0 MOV R20, R92 ;  /* 0x0000005c00140202 */ /* 0x000fe20000000f00 */
[----:B------:R-:W-:Y:S01]  /*33e0*/  BSSY B1, `(.L_x_68) ;  /* 0x000000c000017945 */ /* 0x000fe20003800000 */
[----:B------:R-:W-:Y:S02]  /*33f0*/  ISETP.GT.AND P5, PT, R4, 0x29, PT ;  /* 0x000000290400780c */ /* 0x000fe40003fa4270 */
[----:B------:R-:W-:-:S04]  /*3400*/  FMUL R21, R14, R89 ;  /* 0x000000590e157220 */ /* 0x000fc80000400000 */
[----:B------:R-:W-:-:S05]  /*3410*/  FFMA R21, R76, R88, R21 ;  /* 0x000000584c157223 */ /* 0x000fca0000000015 */
[----:B------:R-:W-:-:S04]  /*3420*/  F2FP.F16.F32.PACK_AB R21, RZ, R21 ;  /* 0x00000015ff15723e */ /* 0x000fc800000000ff */
[----:B------:R-:W-:Y:S01]  /*3430*/  PRMT R14, R21, 0x7610, R14 ;  /* 0x00007610150e7816 */ /* 0x000fe2000000000e */
[----:B------:R-:W-:-:S05]  /*3440*/  @P0 IMAD.MOV.U32 R21, RZ, RZ, R93 ;  /* 0x000000ffff150224 */ /* 0x000fca00078e005d */
[----:B------:R1:W-:Y:S01]  /*3450*/  @P0 STG.E.U16 desc[UR36][R20.64+0x50], R14 ;  /* 0x0000500e14000986 */ /* 0x0003e2000c101524 */
[----:B------:R-:W-:Y:S02]  /*3460*/  ISETP.GT.AND P0, PT, R3, RZ, P5 ;  /* 0x000000ff0300720c */ /* 0x000fe40002f04270 */
[----:B-1----:R-:W-:-:S11]  /*3470*/  P2R R14, PR, RZ, 0x20 ;  /* 0x00000020ff0e7803 */ /* 0x002fd60000000000 */
[----:B------:R-:W-:Y:S05]  /*3480*/  @!P0 BRA `(.L_x_69) ;  /* 0x0000000000048947 */ /* 0x000fea0003800000 */
[----:B------:R1:W5:Y:S02]  /*3490*/  LDG.E.LTC128B.U16 R104, desc[UR36][R8.64+0x52] ;  /* 0x0000522408687981 */ /* 0x000364000c1e1520 */
.L_x_69:
[----:B------:R-:W-:Y:S05]  /*34a0*/  BSYNC B1 ;  /* 0x0000000000017941 */ /* 0x000fea0003800000 */
.L_x_68:
        /* <DEDUP_REMOVED lines=11> */
.L_x_71:
[----:B------:R-:W-:Y:S05]  /*3560*/  BSYNC B1 ;  /* 0x0000000000017941 */ /* 0x000fea0003800000 */
.L_x_70:
        /* <DEDUP_REMOVED lines=9> */
.L_x_73:
[----:B------:R-:W-:Y:S05]  /*3600*/  BSYNC B1 ;  /* 0x0000000000017941 */ /* 0x000fea0003800000 */
.L_x_72:
[----:B-----5:R-:W-:Y:S01]  /*3610*/  HADD2.F32 R14, -RZ, R104.H0_H0 ;  /* 0x20000068ff0e7230 */ /* 0x020fe20000004100 */
[----:B------:R-:W-:Y:S01]  /*3620*/  ISETP.GT.AND P3, PT, R4, 0x30, PT ;  /* 0x000000300400780c */ /* 0x000fe20003f64270 */
[----:B------:R-:W-:Y:S03]  /*3630*/  BSSY B1, `(.L_x_74) ;  /* 0x0000008000017945 */ /* 0x000fe60003800000 */
[----:B------:R-:W-:-:S04]  /*3640*/  FMUL R14, R14, R89 ;  /* 0x000000590e0e7220 */ /* 0x000fc80000400000 */
[----:B------:R-:W-:-:S05]  /*3650*/  FFMA R14, R79, R88, R14 ;  /* 0x000000584f0e7223 */ /* 0x000fca000000000e */
[----:B------:R-:W-:-:S05]  /*3660*/  F2FP.F16.F32.PACK_AB R14, RZ, R14 ;  /* 0x0000000eff0e723e */ /* 0x000fca00000000ff */
[----:B------:R0:W-:Y:S01]  /*3670*/  @P0 STG.E.U16 desc[UR36][R58.64+0x52], R14 ;  /* 0x0000520e3a000986 */ /* 0x0001e2000c101524 */
[----:B------:R-:W-:-:S13]  /*3680*/  ISETP.GT.AND P0, PT, R3, RZ, P3 ;  /* 0x000000ff0300720c */ /* 0x000fda0001f04270 */
[----:B0-----:R-:W-:Y:S05]  /*3690*/  @!P0 BRA `(.L_x_75) ;  /* 0x0000000000048947 */ /* 0x001fea0003800000 */
[----:B------:R0:W5:Y:S02]  /*36a0*/  LDG.E.LTC128B.U16 R104, desc[UR36][R8.64+0x60] ;  /* 0x0000602408687981 */ /* 0x000164000c1e1520 */
.L_x_75:
[----:B------:R-:W-:Y:S05]  /*36b0*/  BSYNC B1 ;  /* 0x0000000000017941 */ /* 0x000fea0003800000 */
.L_x_74:
[----:B-----5:R-:W-:Y:S01]  /*36c0*/  HADD2.F32 R14, -RZ, R104.H0_H0 ;  /* 0x20000068ff0e7230 */ /* 0x020fe20000004100 */
[----:B------:R-:W-:Y:S01]  /*36d0*/  ISETP.GT.AND P2, PT, R4, 0x31, PT ;  /* 0x000000310400780c */ /* 0x000fe20003f44270 */
[----:B------:R-:W-:Y:S01]  /*36e0*/  @P0 IMAD.MOV.U32 R20, RZ, RZ, R92 ;  /* 0x000000ffff140224 */ /* 0x000fe200078e005c */
[----:B------:R-:W-:Y:S02]  /*36f0*/  BSSY B1, `(.L_x_76) ;  /* 0x000000a000017945 */ /* 0x000fe40003800000 */
[----:B------:R-:W-:-:S04]  /*3700*/  FMUL R21, R14, R89 ;  /* 0x000000590e157220 */ /* 0x000fc80000400000 */
        /* <DEDUP_REMOVED lines=8> */
.L_x_77:
[----:B------:R-:W-:Y:S05]  /*3790*/  BSYNC B1 ;  /* 0x0000000000017941 */ /* 0x000fea0003800000 */
.L_x_76:
        /* <DEDUP_REMOVED lines=11> */
.L_x_79:
[----:B------:R-:W-:Y:S05]  /*3850*/  BSYNC B1 ;  /* 0x0000000000017941 */ /* 0x000fea0003800000 */
.L_x_78:
        /* <DEDUP_REMOVED lines=9> */
.L_x_81:
[----:B------:R-:W-:Y:S05]  /*38f0*/  BSYNC B1 ;  /* 0x0000000000017941 */ /* 0x000fea0003800000 */
.L_x_80:
        /* <DEDUP_REMOVED lines=10> */
.L_x_83:
[----:B------:R-:W-:Y:S05]  /*39a0*/  BSYNC B1 ;  /* 0x0000000000017941 */ /* 0x000fea0003800000 */
.L_x_82:
        /* <DEDUP_REMOVED lines=8> */
[----:B------:R-:W-:-:S05]  /*3a30*/  IADD3 R20, P0, R5, R98, RZ ;  /* 0x0000006205147210 */ /* 0x000fca0007f1e0ff */
[----:B-1----:R-:W-:Y:S01]  /*3a40*/  IMAD.X R21, R15, 0x1, R99, P0 ;  /* 0x000000010f157824 */ /* 0x002fe200000e0663 */
[----:B------:R-:W-:-:S05]  /*3a50*/  IADD3 R64, P0, R5, R98, RZ ;  /* 0x0000006205407210 */ /* 0x000fca0007f1e0ff */
[----:B------:R-:W-:Y:S01]  /*3a60*/  IMAD.X R65, R15, 0x1, R99, P0 ;  /* 0x000000010f417824 */ /* 0x000fe200000e0663 */
[----:B------:R-:W-:-:S05]  /*3a70*/  IADD3 R14, P0, R5, R92, RZ ;  /* 0x0000005c050e7210 */ /* 0x000fca0007f1e0ff */
[----:B------:R-:W-:Y:S01]  /*3a80*/  IMAD.X R15, R15, 0x1, R93, P0 ;  /* 0x000000010f0f7824 */ /* 0x000fe200000e065d */
[----:B------:R-:W-:-:S04]  /*3a90*/  ISETP.GT.AND P0, PT, R4, 0x39, PT ;  /* 0x000000390400780c */ /* 0x000fc80003f04270 */
[----:B------:R-:W-:-:S13]  /*3aa0*/  ISETP.GT.AND P4, PT, R3, RZ, P0 ;  /* 0x000000ff0300720c */ /* 0x000fda0000784270 */
[----:B------:R-:W-:Y:S05]  /*3ab0*/  @!P4 BRA `(.L_x_85) ;  /* 0x000000000004c947 */ /* 0x000fea0003800000 */
[----:B------:R1:W5:Y:S02]  /*3ac0*/  LDG.E.LTC128B.U16 R104, desc[UR36][R8.64+0x72] ;  /* 0x0000722408687981 */ /* 0x000364000c1e1520 */
.L_x_85:
[----:B------:R-:W-:Y:S05]  /*3ad0*/  BSYNC B1 ;  /* 0x0000000000017941 */ /* 0x000fea0003800000 */
.L_x_84:
        /* <DEDUP_REMOVED lines=9> */
.L_x_87:
[----:B------:R-:W-:Y:S05]  /*3b70*/  BSYNC B1 ;  /* 0x0000000000017941 */ /* 0x000fea0003800000 */
.L_x_86:
        /* <DEDUP_REMOVED lines=9> */
.L_x_89:
[----:B------:R-:W-:Y:S05]  /*3c10*/  BSYNC B1 ;  /* 0x0000000000017941 */ /* 0x000fea0003800000 */
.L_x_88:
[----:B-----5:R-:W-:-:S05]  /*3c20*/  HADD2.F32 R4, -RZ, R104.H0_H0 ;  /* 0x20000068ff047230 */ /* 0x020fca0000004100 */
[----:B------:R-:W-:-:S04]  /*3c30*/  FMUL R4, R4, R89 ;  /* 0x0000005904047220 */ /* 0x000fc80000400000 */
[----:B------:R-:W-:-:S05]  /*3c40*/  FFMA R4, R87, R88, R4 ;  /* 0x0000005857047223 */ /* 0x000fca0000000004 */
[----:B------:R-:W-:-:S04]  /*3c50*/  F2FP.F16.F32.PACK_AB R4, RZ, R4 ;  /* 0x00000004ff04723e */ /* 0x000fc800000000ff */
[----:B-1-34-:R-:W-:-:S05]  /*3c60*/  PRMT R8, R4, 0x7610, R8 ;  /* 0x0000761004087816 */ /* 0x01afca0000000008 */
[----:B------:R1:W-:Y:S01]  /*3c70*/  @P4 STG.E.U16 desc[UR36][R58.64+0x72], R8 ;  /* 0x000072083a004986 */ /* 0x0003e2000c101524 */
[----:B------:R-:W-:-:S13]  /*3c80*/  ISETP.GT.AND P4, PT, R3, 0x80, P6 ;  /* 0x000000800300780c */ /* 0x000fda0003784270 */
[----:B------:R-:W3:Y:S01]  /*3c90*/  @P4 LDG.E.LTC128B.U16 R104, desc[UR36][R62.64] ;  /* 0x000000243e684981 */ /* 0x000ee2000c1e1520 */
[----:B------:R-:W-:Y:S01]  /*3ca0*/  BSSY B1, `(.L_x_90) ;  /* 0x000000a000017945 */ /* 0x000fe20003800000 */
[----:B---3--:R-:W-:-:S05]  /*3cb0*/  HADD2.F32 R4, -RZ, R104.H0_H0 ;  /* 0x20000068ff047230 */ /* 0x008fca0000004100 */
[----:B------:R-:W-:-:S04]  /*3cc0*/  FMUL R5, R4, R89 ;  /* 0x0000005904057220 */ /* 0x000fc80000400000 */
[----:B------:R-:W-:-:S05]  /*3cd0*/  FFMA R5, R24, R88, R5 ;  /* 0x0000005818057223 */ /* 0x000fca0000000005 */
[----:B------:R-:W-:-:S05]  /*3ce0*/  F2FP.F16.F32.PACK_AB R5, RZ, R5 ;  /* 0x00000005ff05723e */ /* 0x000fca00000000ff */
[----:B------:R1:W-:Y:S01]  /*3cf0*/  @P4 STG.E.U16 desc[UR36][R14.64], R5 ;  /* 0x000000050e004986 */ /* 0x0003e2000c101524 */
[----:B------:R-:W-:-:S04]  /*3d00*/  ISETP.NE.AND P4, PT, R107, RZ, PT ;  /* 0x000000ff6b00720c */ /* 0x000fc80003f85270 */
[----:B------:R-:W-:-:S13]  /*3d10*/  ISETP.GT.AND P4, PT, R3, 0x80, P4 ;  /* 0x000000800300780c */ /* 0x000fda0002784270 */
[----:B-1----:R-:W-:Y:S05]  /*3d20*/  @!P4 BRA `(.L_x_91) ;  /* 0x000000000004c947 */ /* 0x002fea0003800000 */
[----:B------:R1:W5:Y:S02]  /*3d30*/  LDG.E.LTC128B.U16 R104, desc[UR36][R60.64+0x2] ;  /* 0x000002243c687981 */ /* 0x000364000c1e1520 */
.L_x_91:
[----:B------:R-:W-:Y:S05]  /*3d40*/  BSYNC B1 ;  /* 0x0000000000017941 */ /* 0x000fea0003800000 */
.L_x_90:
[----:B-----5:R-:W-:Y:S01]  /*3d50*/  HADD2.F32 R4, -RZ, R104.H0_H0 ;  /* 0x20000068ff047230 */ /* 0x020fe20000004100 */
[----:B------:R-:W-:Y:S01]  /*3d60*/  ISETP.GT.AND P6, PT, R3, 0x88, P6 ;  /* 0x000000880300780c */ /* 0x000fe200037c4270 */
        /* <DEDUP_REMOVED lines=8> */
[----:B------:R-:W-:Y:S05]  /*3df0*/  @!P6 BRA `(.L_x_93) ;  /* 0x000000000004e947 */ /* 0x000fea0003800000 */
[----:B------:R4:W5:Y:S02]  /*3e00*/  LDG.E.LTC128B.U16 R104, desc[UR36][R6.64] ;  /* 0x0000002406687981 */ /* 0x000964000c1e1520 */
.L_x_93:
[----:B------:R-:W-:Y:S05]  /*3e10*/  BSYNC B1 ;  /* 0x0000000000017941 */ /* 0x000fea0003800000 */
.L_x_92:
[----:B---3-5:R-:W-:Y:S01]  /*3e20*/  HADD2.F32 R4, -RZ, R104.H0_H0 ;  /* 0x20000068ff047230 */ /* 0x028fe20000004100 */
[----:B------:R-:W-:Y:S01]  /*3e30*/  ISETP.NE.AND P4, PT, R107, RZ, PT ;  /* 0x000000ff6b00720c */ /* 0x000fe20003f85270 */
[----:B------:R-:W-:Y:S03]  /*3e40*/  BSSY B1, `(.L_x_94) ;  /* 0x0000008000017945 */ /* 0x000fe60003800000 */
[----:B------:R-:W-:Y:S01]  /*3e50*/  FMUL R5, R4, R89 ;  /* 0x0000005904057220 */ /* 0x000fe20000400000 */
[----:B------:R-:W-:-:S03]  /*3e60*/  ISETP.GT.AND P4, PT, R3, 0x88, P4 ;  /* 0x000000880300780c */ /* 0x000fc60002784270 */
[----:B------:R-:W-:-:S05]  /*3e70*/  FFMA R5, R26, R88, R5 ;  /* 0x000000581a057223 */ /* 0x000fca0000000005 */
[----:B------:R-:W-:-:S05]  /*3e80*/  F2FP.F16.F32.PACK_AB R5, RZ, R5 ;  /* 0x00000005ff05723e */ /* 0x000fca00000000ff */
[----:B------:R3:W-:Y:S01]  /*3e90*/  @P6 STG.E.U16 desc[UR36][R20.64], R5 ;  /* 0x0000000514006986 */ /* 0x0007e2000c101524 */
[----:B------:R-:W-:Y:S05]  /*3ea0*/  @!P4 BRA `(.L_x_95) ;  /* 0x000000000004c947 */ /* 0x000fea0003800000 */
[----:B------:R0:W5:Y:S02]  /*3eb0*/  LDG.E.LTC128B.U16 R104, desc[UR36][R10.64+0x2] ;  /* 0x000002240a687981 */ /* 0x000164000c1e1520 */
.L_x_95:
[----:B------:R-:W-:Y:S05]  /*3ec0*/  BSYNC B1 ;  /* 0x0000000000017941 */ /* 0x000fea0003800000 */
.L_x_94:
[----:B-----5:R-:W-:Y:S01]  /*3ed0*/  HADD2.F32 R4, -RZ, R104.H0_H0 ;  /* 0x20000068ff047230 */ /* 0x020fe20000004100 */
[----:B------:R-:W-:Y:S01]  /*3ee0*/  ISETP.NE.AND P6, PT, R108, RZ, PT ;  /* 0x000000ff6c00720c */ /* 0x000fe20003fc5270 */
[----:B------:R-:W-:Y:S03]  /*3ef0*/  BSSY B1, `(.L_x_96) ;  /* 0x0000008000017945 */ /* 0x000fe60003800000 */
[----:B------:R-:W-:-:S04]  /*3f00*/  FMUL R4, R4, R89 ;  /* 0x0000005904047220 */ /* 0x000fc80000400000 */
[----:B------:R-:W-:-:S05]  /*3f10*/  FFMA R4, R27, R88, R4 ;  /* 0x000000581b047223 */ /* 0x000fca0000000004 */
[----:B------:R-:W-:-:S05]  /*3f20*/  F2FP.F16.F32.PACK_AB R4, RZ, R4 ;  /* 0x00000004ff04723e */ /* 0x000fca00000000ff */
[----:B------:R0:W-:Y:S01]  /*3f30*/  @P4 STG.E.U16 desc[UR36][R64.64+0x2], R4 ;  /* 0x0000020440004986 */ /* 0x0001e2000c101524 */
[----:B------:R-:W-:-:S13]  /*3f40*/  ISETP.GT.AND P4, PT, R3, 0x80, P6 ;  /* 0x000000800300780c */ /* 0x000fda0003784270 */
[----:B0-----:R-:W-:Y:S05]  /*3f50*/  @!P4 BRA `(.L_x_97) ;  /* 0x000000000004c947 */ /* 0x001fea0003800000 */
[----:B------:R0:W5:Y:S02]  /*3f60*/  LDG.E.LTC128B.U16 R104, desc[UR36][R60.64+0x10] ;  /* 0x000010243c687981 */ /* 0x000164000c1e1520 */
.L_x_97:
[----:B------:R-:W-:Y:S05]  /*3f70*/  BSYNC B1 ;  /* 0x0000000000017941 */ /* 0x000fea0003800000 */
.L_x_96:
[----:B-----5:R-:W-:Y:S01]  /*3f80*/  HADD2.F32 R4, -RZ, R104.H0_H0 ;  /* 0x20000068ff047230 */ /* 0x020fe20000004100 */
[----:B------:R-:W-:Y:S01]  /*3f90*/  ISETP.NE.AND P6, PT, R105, RZ, PT ;  /* 0x000000ff6900720c */ /* 0x000fe20003fc5270 */
[----:B------:R-:W-:Y:S03]  /*3fa0*/  BSSY B1, `(.L_x_98) ;  /* 0x000000b000017945 */ /* 0x000fe60003800000 */
[----:B---3--:R-:W-:Y:S01]  /*3fb0*/  FMUL R5, R4, R89 ;  /* 0x0000005904057220 */ /* 0x008fe20000400000 */
[----:B------:R-:W-:-:S03]  /*3fc0*/  @P4 IMAD.MOV.U32 R4, RZ, RZ, R14 ;  /* 0x000000ffff044224 */ /* 0x000fc600078e000e */
[----:B------:R-:W-:-:S05]  /*3fd0*/  FFMA R5, R28, R88, R5 ;  /* 0x000000581c057223 */ /* 0x000fca0000000005 */
[----:B------:R-:W-:-:S04]  /*3fe0*/  F2FP.F16.F32.PACK_AB R5, RZ, R5 ;  /* 0x00000005ff05723e */ /* 0x000fc800000000ff */
[----:B----4-:R-:W-:Y:S01]  /*3ff0*/  PRMT R6, R5, 0x7610, R6 ;  /* 0x0000761005067816 */ /* 0x010fe20000000006 */
[----:B------:R-:W-:-:S05]  /*4000*/  @P4 IMAD.MOV.U32 R5, RZ, RZ, R15 ;  /* 0x000000ffff054224 */ /* 0x000fca00078e000f */
[----:B------:R3:W-:Y:S01]  /*4010*/  @P4 STG.E.U16 desc[UR36][R4.64+0x10], R6 ;  /* 0x0000100604004986 */ /* 0x0007e2000c101524 */
[----:B------:R-:W-:-:S13]  /*4020*/  ISETP.GT.AND P4, PT, R3, 0x80, P6 ;  /* 0x000000800300780c */ /* 0x000fda0003784270 */
[----:B---3--:R-:W-:Y:S05]  /*4030*/  @!P4 BRA `(.L_x_99) ;  /* 0x000000000004c947 */ /* 0x008fea0003800000 */
[----:B------:R3:W5:Y:S02]  /*4040*/  LDG.E.LTC128B.U16 R104, desc[UR36][R60.64+0x12] ;  /* 0x000012243c687981 */ /* 0x000764000c1e1520 */
.L_x_99:
[----:B------:R-:W-:Y:S05]  /*4050*/  BSYNC B1 ;  /* 0x0000000000017941 */ /* 0x000fea0003800000 */
.L_x_98:
[----:B-----5:R-:W-:Y:S01]  /*4060*/  HADD2.F32 R4, -RZ, R104.H0_H0 ;  /* 0x20000068ff047230 */ /* 0x020fe20000004100 */
[----:B------:R-:W-:Y:S01]  /*4070*/  BSSY B1, `(.L_x_100) ;  /* 0x000000c000017945 */ /* 0x000fe20003800000 */
[----:B------:R-:W-:-:S03]  /*4080*/  @P4 IMAD.MOV.U32 R5, RZ, RZ, R15 ;  /* 0x000000ffff054224 */ /* 0x000fc600078e000f */
[----:B------:R-:W-:-:S04]  /*4090*/  FMUL R4, R4, R89 ;  /* 0x0000005904047220 */ /* 0x000fc80000400000 */
[----:B------:R-:W-:-:S05]  /*40a0*/  FFMA R4, R29, R88, R4 ;  /* 0x000000581d047223 */ /* 0x000fca0000000004 */
[----:B------:R-:W-:-:S04]  /*40b0*/  F2FP.F16.F32.PACK_AB R4, RZ, R4 ;  /* 0x00000004ff04723e */ /* 0x000fc800000000ff */
[----:B------:R-:W-:Y:S01]  /*40c0*/  PRMT R6, R4, 0x7610, R6 ;  /* 0x0000761004067816 */ /* 0x000fe20000000006 */
[----:B------:R-:W-:-:S05]  /*40d0*/  @P4 IMAD.MOV.U32 R4, RZ, RZ, R14 ;  /* 0x000000ffff044224 */ /* 0x000fca00078e000e */
[----:B------:R4:W-:Y:S01]  /*40e0*/  @P4 STG.E.U16 desc[UR36][R4.64+0x12], R6 ;  /* 0x0000120604004986 */ /* 0x0009e2000c101524 */
[----:B------:R-:W-:-:S04]  /*40f0*/  ISETP.NE.AND P4, PT, R108, RZ, PT ;  /* 0x000000ff6c00720c */ /* 0x000fc80003f85270 */
[----:B------:R-:W-:-:S13]  /*4100*/  ISETP.GT.AND P4, PT, R3, 0x88, P4 ;  /* 0x000000880300780c */ /* 0x000fda0002784270 */
[----:B----4-:R-:W-:Y:S05]  /*4110*/  @!P4 BRA `(.L_x_101) ;  /* 0x000000000004c947 */ /* 0x010fea0003800000 */
[----:B------:R4:W5:Y:S02]  /*4120*/  LDG.E.LTC128B.U16 R104, desc[UR36][R10.64+0x10] ;  /* 0x000010240a687981 */ /* 0x000964000c1e1520 */
.L_x_101:
[----:B------:R-:W-:Y:S05]  /*4130*/  BSYNC B1 ;  /* 0x0000000000017941 */ /* 0x000fea0003800000 */
.L_x_100:
        /* <DEDUP_REMOVED lines=9> */
.L_x_103:
[----:B------:R-:W-:Y:S05]  /*41d0*/  BSYNC B1 ;  /* 0x0000000000017941 */ /* 0x000fea0003800000 */
.L_x_102:
[----:B-----5:R-:W-:Y:S01]  /*41e0*/  HADD2.F32 R4, -RZ, R104.H0_H0 ;  /* 0x20000068ff047230 */ /* 0x020fe20000004100 */
[----:B------:R-:W-:Y:S01]  /*41f0*/  ISETP.NE.AND P6, PT, R106, RZ, PT ;  /* 0x000000ff6a00720c */ /* 0x000fe20003fc5270 */
        /* <DEDUP_REMOVED lines=8> */
[----:B------:R-:W-:-:S13]  /*4280*/  ISETP.GT.AND P4, PT, R3, 0x80, P6 ;  /* 0x000000800300780c */ /* 0x000fda0003784270 */
[----:B0-----:R-:W-:Y:S05]  /*4290*/  @!P4 BRA `(.L_x_105) ;  /* 0x000000000004c947 */ /* 0x001fea0003800000 */
[----:B------:R0:W5:Y:S02]  /*42a0*/  LDG.E.LTC128B.U16 R104, desc[UR36][R60.64+0x20] ;  /* 0x000020243c687981 */ /* 0x000164000c1e1520 */
.L_x_105:
[----:B------:R-:W-:Y:S05]  /*42b0*/  BSYNC B1 ;  /* 0x0000000000017941 */ /* 0x000fea0003800000 */
.L_x_104:
[----:B-----5:R-:W-:Y:S01]  /*42c0*/  HADD2.F32 R4, -RZ, R104.H0_H0 ;  /* 0x20000068ff047230 */ /* 0x020fe20000004100 */
[----:B------:R-:W-:Y:S01]  /*42d0*/  ISETP.NE.AND P6, PT, R23, RZ, PT ;  /* 0x000000ff1700720c */ /* 0x000fe20003fc5270 */
[----:B------:R-:W-:Y:S03]  /*42e0*/  BSSY B1, `(.L_x_106) ;  /* 0x000000b000017945 */ /* 0x000fe60003800000 */
[----:B------:R-:W-:Y:S01]  /*42f0*/  FMUL R5, R4, R89 ;  /* 0x0000005904057220 */ /* 0x000fe20000400000 */
[----:B------:R-:W-:-:S03]  /*4300*/  @P4 IMAD.MOV.U32 R4, RZ, RZ, R14 ;  /* 0x000000ffff044224 */ /* 0x000fc600078e000e */
        /* <DEDUP_REMOVED lines=8> */
.L_x_107:
[----:B------:R-:W-:Y:S05]  /*4390*/  BSYNC B1 ;  /* 0x0000000000017941 */ /* 0x000fea0003800000 */
.L_x_106:
        /* <DEDUP_REMOVED lines=11> */
[----:B0-----:R-:W-:Y:S05]  /*4450*/  @!P4 BRA `(.L_x_109) ;  /* 0x000000000004c947 */ /* 0x001fea0003800000 */
[----:B------:R0:W5:Y:S02]  /*4460*/  LDG.E.LTC128B.U16 R104, desc[UR36][R10.64+0x20] ;  /* 0x000020240a687981 */ /* 0x000164000c1e1520 */
.L_x_109:
[----:B------:R-:W-:Y:S05]  /*4470*/  BSYNC B1 ;  /* 0x0000000000017941 */ /* 0x000fea0003800000 */
.L_x_108:
[----:B-----5:R-:W-:Y:S01]  /*4480*/  HADD2.F32 R4, -RZ, R104.H0_H0 ;  /* 0x20000068ff047230 */ /* 0x020fe20000004100 */
[----:B------:R-:W-:Y:S04]  /*4490*/  BSSY B1, `(.L_x_110) ;  /* 0x000000b000017945 */ /* 0x000fe80003800000 */
        /* <DEDUP_REMOVED lines=10> */
.L_x_111:
[----:B------:R-:W-:Y:S05]  /*4540*/  BSYNC B1 ;  /* 0x0000000000017941 */ /* 0x000fea0003800000 */
.L_x_110:
        /* <DEDUP_REMOVED lines=13> */
.L_x_113:
[----:B------:R-:W-:Y:S05]  /*4620*/  BSYNC B1 ;  /* 0x0000000000017941 */ /* 0x000fea0003800000 */
.L_x_112:
[----:B-----5:R-:W-:Y:S01]  /*4630*/  HADD2.F32 R4, -RZ, R104.H0_H0 ;  /* 0x20000068ff047230 */ /* 0x020fe20000004100 */
[----:B------:R-:W-:Y:S01]  /*4640*/  ISETP.NE.AND P6, PT, R68, RZ, PT ;  /* 0x000000ff4400720c */ /* 0x000fe20003fc5270 */
[----:B------:R-:W-:Y:S03]  /*4650*/  BSSY B1, `(.L_x_114) ;  /* 0x000000b000017945 */ /* 0x000fe60003800000 */
[----:B------:R-:W-:Y:S01]  /*4660*/  FMUL R5, R4, R89 ;  /* 0x0000005904057220 */ /* 0x000fe20000400000 */
[----:B------:R-:W-:-:S03]  /*4670*/  @P4 MOV R4, R14 ;  /* 0x0000000e00044202 */ /* 0x000fc60000000f00 */
        /* <DEDUP_REMOVED lines=8> */
.L_x_115:
[----:B------:R-:W-:Y:S05]  /*4700*/  BSYNC B1 ;  /* 0x0000000000017941 */ /* 0x000fea0003800000 */
.L_x_114:
        /* <DEDUP_REMOVED lines=13> */
.L_x_117:
[----:B------:R-:W-:Y:S05]  /*47e0*/  BSYNC B1 ;  /* 0x0000000000017941 */ /* 0x000fea0003800000 */
.L_x_116:
        /* <DEDUP_REMOVED lines=12> */
.L_x_119:
[----:B------:R-:W-:Y:S05]  /*48b0*/  BSYNC B1 ;  /* 0x0000000000017941 */ /* 0x000fea0003800000 */
.L_x_118:
        /* <DEDUP_REMOVED lines=13> */
.L_x_121:
[----:B------:R-:W-:Y:S05]  /*4990*/  BSYNC B1 ;  /* 0x0000000000017941 */ /* 0x000fea0003800000 */
.L_x_120:
        /* <DEDUP_REMOVED lines=13> */
.L_x_123:
[----:B------:R-:W-:Y:S05]  /*4a70*/  BSYNC B1 ;  /* 0x0000000000017941 */ /* 0x000fea0003800000 */
.L_x_122:
        /* <DEDUP_REMOVED lines=13> */
.L_x_125:
[----:B------:R-:W-:Y:S05]  /*4b50*/  BSYNC B1 ;  /* 0x0000000000017941 */ /* 0x000fea0003800000 */
.L_x_124:
        /* <DEDUP_REMOVED lines=12> */
.L_x_127:
[----:B------:R-:W-:Y:S05]  /*4c20*/  BSYNC B1 ;  /* 0x0000000000017941 */ /* 0x000fea0003800000 */
.L_x_126:
        /* <DEDUP_REMOVED lines=13> */
.L_x_129:
[----:B------:R-:W-:Y:S05]  /*4d00*/  BSYNC B1 ;  /* 0x0000000000017941 */ /* 0x000fea0003800000 */
.L_x_128:
        /* <DEDUP_REMOVED lines=12> */
.L_x_131:
[----:B------:R-:W-:Y:S05]  /*4dd0*/  BSYNC B1 ;  /* 0x0000000000017941 */ /* 0x000fea0003800000 */
.L_x_130:
        /* <DEDUP_REMOVED lines=12> */
.L_x_133:
[----:B------:R-:W-:Y:S05]  /*4ea0*/  BSYNC B1 ;  /* 0x0000000000017941 */ /* 0x000fea0003800000 */
.L_x_132:
[----:B-----5:R-:W-:Y:S01]  /*4eb0*/  HADD2.F32 R4, -RZ, R104.H0_H0 ;  /* 0x20000068ff047230 */ /* 0x020fe20000004100 */
[----:B------:R-:W-:Y:S01]  /*4ec0*/  ISETP.GT.AND P5, PT, R3, 0x88, P5 ;  /* 0x000000880300780c */ /* 0x000fe20002fa4270 */
        /* <DEDUP_REMOVED lines=8> */
[----:B------:R-:W-:Y:S05]  /*4f50*/  @!P5 BRA `(.L_x_135) ;  /* 0x000000000004d947 */ /* 0x000fea0003800000 */
[----:B------:R0:W5:Y:S02]  /*4f60*/  LDG.E.LTC128B.U16 R104, desc[UR36][R10.64+0x52] ;  /* 0x000052240a687981 */ /* 0x000164000c1e1520 */
.L_x_135:
[----:B------:R-:W-:Y:S05]  /*4f70*/  BSYNC B1 ;  /* 0x0000000000017941 */ /* 0x000fea0003800000 */
.L_x_134:
[----:B0----5:R-:W-:Y:S01]  /*4f80*/  HADD2.F32 R4, -RZ, R104.H0_H0 ;  /* 0x20000068ff047230 */ /* 0x021fe20000004100 */
        /* <DEDUP_REMOVED lines=11> */
.L_x_137:
[----:B------:R-:W-:Y:S05]  /*5040*/  BSYNC B1 ;  /* 0x0000000000017941 */ /* 0x000fea0003800000 */
.L_x_136:
[----:B0----5:R-:W-:Y:S01]  /*5050*/  HADD2.F32 R4, -RZ, R104.H0_H0 ;  /* 0x20000068ff047230 */ /* 0x021fe20000004100 */
        /* <DEDUP_REMOVED lines=11> */
.L_x_139:
[----:B------:R-:W-:Y:S05]  /*5110*/  BSYNC B1 ;  /* 0x0000000000017941 */ /* 0x000fea0003800000 */
.L_x_138:
        /* <DEDUP_REMOVED lines=12> */
.L_x_141:
[----:B------:R-:W-:Y:S05]  /*51e0*/  BSYNC B1 ;  /* 0x0000000000017941 */ /* 0x000fea0003800000 */
.L_x_140:
[----:B0----5:R-:W-:Y:S01]  /*51f0*/  HADD2.F32 R4, -RZ, R104.H0_H0 ;  /* 0x20000068ff047230 */ /* 0x021fe20000004100 */
[----:B------:R-:W-:Y:S01]  /*5200*/  ISETP.GT.AND P2, PT, R3, 0x88, P2 ;  /* 0x000000880300780c */ /* 0x000fe20001744270 */
[----:B------:R-:W-:Y:S03]  /*5210*/  BSSY B1, `(.L_x_142) ;  /* 0x000000a000017945 */ /* 0x000fe60003800000 */
[----:B------:R-:W-:Y:S01]  /*5220*/  FMUL R5, R4, R89 ;  /* 0x0000005904057220 */ /* 0x000fe20000400000 */
[----:B------:R-:W-:-:S03]  /*5230*/  @P3 IMAD.MOV.U32 R4, RZ, RZ, R12 ;  /* 0x000000ffff043224 */ /* 0x000fc600078e000c */
[----:B------:R-:W-:-:S05]  /*5240*/  FFMA R5, R50, R88, R5 ;  /* 0x0000005832057223 */ /* 0x000fca0000000005 */
[----:B------:R-:W-:-:S04]  /*5250*/  F2FP.F16.F32.PACK_AB R5, RZ, R5 ;  /* 0x00000005ff05723e */ /* 0x000fc800000000ff */
[----:B------:R-:W-:Y:S02]  /*5260*/  PRMT R6, R5, 0x7610, R6 ;  /* 0x0000761005067816 */ /* 0x000fe40000000006 */
[----:B------:R-:W-:-:S05]  /*5270*/  @P3 MOV R5, R13 ;  /* 0x0000000d00053202 */ /* 0x000fca0000000f00 */
[----:B------:R0:W-:Y:S01]  /*5280*/  @P3 STG.E.U16 desc[UR36][R4.64+0x60], R6 ;  /* 0x0000600604003986 */ /* 0x0001e2000c101524 */
[----:B------:R-:W-:Y:S05]  /*5290*/  @!P2 BRA `(.L_x_143) ;  /* 0x000000000004a947 */ /* 0x000fea0003800000 */
[----:B------:R0:W5:Y:S02]  /*52a0*/  LDG.E.LTC128B.U16 R104, desc[UR36][R10.64+0x62] ;  /* 0x000062240a687981 */ /* 0x000164000c1e1520 */
.L_x_143:
[----:B------:R-:W-:Y:S05]  /*52b0*/  BSYNC B1 ;  /* 0x0000000000017941 */ /* 0x000fea0003800000 */
.L_x_142:
        /* <DEDUP_REMOVED lines=12> */
.L_x_145:
[----:B------:R-:W-:Y:S05]  /*5380*/  BSYNC B1 ;  /* 0x0000000000017941 */ /* 0x000fea0003800000 */
.L_x_144:
        /* <DEDUP_REMOVED lines=12> */
.L_x_147:
[----:B------:R-:W-:Y:S05]  /*5450*/  BSYNC B1 ;  /* 0x0000000000017941 */ /* 0x000fea0003800000 */
.L_x_146:
        /* <DEDUP_REMOVED lines=9> */
.L_x_149:
[----:B------:R-:W-:Y:S05]  /*54f0*/  BSYNC B1 ;  /* 0x0000000000017941 */ /* 0x000fea0003800000 */
.L_x_148:
        /* <DEDUP_REMOVED lines=12> */
.L_x_151:
[----:B------:R-:W-:Y:S05]  /*55c0*/  BSYNC B1 ;  /* 0x0000000000017941 */ /* 0x000fea0003800000 */
.L_x_150:
[----:B------:R-:W-:Y:S05]  /*55d0*/  @!P0 BRA `(.L_x_152) ;  /* 0x0000001400f08947 */ /* 0x000fea0003800000 */
[----:B-----5:R-:W-:-:S05]  /*55e0*/  HADD2.F32 R104, -RZ, R104.H0_H0 ;  /* 0x20000068ff687230 */ /* 0x020fca0000004100 */
[----:B------:R-:W-:-:S04]  /*55f0*/  FMUL R104, R104, R89 ;  /* 0x0000005968687220 */ /* 0x000fc80000400000 */
[----:B------:R-:W-:-:S05]  /*5600*/  FFMA R104, R55, R88, R104 ;  /* 0x0000005837687223 */ /* 0x000fca0000000068 */
[----:B------:R-:W-:-:S05]  /*5610*/  F2FP.F16.F32.PACK_AB R104, RZ, R104 ;  /* 0x00000068ff68723e */ /* 0x000fca00000000ff */
[----:B------:R0:W-:Y:S01]  /*5620*/  STG.E.U16 desc[UR36][R12.64+0x72], R104 ;  /* 0x000072680c007986 */ /* 0x0001e2000c101524 */
[----:B------:R-:W-:Y:S05]  /*5630*/  BRA `(.L_x_152) ;  /* 0x0000001400d87947 */ /* 0x000fea0003800000 */
.L_x_29:
[----:B------:R-:W-:Y:S01]  /*5640*/  ULDC.64 UR4, c[0x0][0x5c0] ;  /* 0x0001700000047ab9 */ /* 0x000fe20000000a00 */
[----:B------:R-:W-:Y:S01]  /*5650*/  ISETP.GT.AND P3, PT, R4, 0x1, PT ;  /* 0x000000010400780c */ /* 0x000fe20003f64270 */
[-C--:B------:R-:W-:Y:S01]  /*5660*/  FMUL R56, R56, R88.reuse ;  /* 0x0000005838387220 */ /* 0x080fe20000400000 */
[----:B------:R-:W-:Y:S01]  /*5670*/  LEA R14, P1, R104, UR4, 0x1 ;  /* 0x00000004680e7c11 */ /* 0x000fe2000f8208ff */
[-C--:B------:R-:W-:Y:S01]  /*5680*/  FMUL R57, R57, R88.reuse ;  /* 0x0000005839397220 */ /* 0x080fe20000400000 */
[----:B------:R-:W-:Y:S01]  /*5690*/  IMAD.SHL.U32 R7, R12, 0x10, RZ ;  /* 0x000000100c077824 */ /* 0x000fe200078e00ff */
[----:B------:R-:W-:Y:S01]  /*56a0*/  ISETP.GT.AND P2, PT, R3, 0x8, P6 ;  /* 0x000000080300780c */ /* 0x000fe20003744270 */
[-C--:B------:R-:W-:Y:S01]  /*56b0*/  FMUL R58, R58, R88.reuse ;  /* 0x000000583a3a7220 */ /* 0x080fe20000400000 */
[----:B------:R-:W-:Y:S01]  /*56c0*/  LEA.HI.X R15, R104, UR5, R93, 0x1, P1 ;  /* 0x00000005680f7c11 */ /* 0x000fe200088f0c5d */
[-C--:B------:R-:W-:Y:S01]  /*56d0*/  FMUL R59, R59, R88.reuse ;  /* 0x000000583b3b7220 */ /* 0x080fe20000400000 */
[----:B------:R-:W-:Y:S01]  /*56e0*/  ISETP.GT.AND P1, PT, R3, RZ, P3 ;  /* 0x000000ff0300720c */ /* 0x000fe20001f24270 */
[----:B------:R-:W-:Y:S01]  /*56f0*/  FMUL R60, R60, R88 ;  /* 0x000000583c3c7220 */ /* 0x000fe20000400000 */
[----:B------:R-:W-:Y:S01]  /*5700*/  F2FP.F16.F32.PACK_AB R56, RZ, R56 ;  /* 0x00000038ff38723e */ /* 0x000fe200000000ff */
[-C--:B------:R-:W-:Y:S01]  /*5710*/  FMUL R61, R61, R88.reuse ;  /* 0x000000583d3d7220 */ /* 0x080fe20000400000 */
[----:B------:R-:W-:Y:S01]  /*5720*/  F2FP.F16.F32.PACK_AB R57, RZ, R57 ;  /* 0x00000039ff39723e */ /* 0x000fe200000000ff */
[----:B------:R-:W-:Y:S01]  /*5730*/  FMUL R63, R63, R88 ;  /* 0x000000583f3f7220 */ /* 0x000fe20000400000 */
[C---:B------:R-:W-:Y:S01]  /*5740*/  SHF.L.U64.HI R5, R12.reuse, 0x4, R13 ;  /* 0x000000040c057819 */ /* 0x040fe2000001020d */
[----:B------:R-:W-:Y:S01]  /*5750*/  @P0 STG.E.U16 desc[UR36][R14.64], R56 ;  /* 0x000000380e000986 */ /* 0x000fe2000c101524 */
[----:B------:R-:W-:Y:S01]  /*5760*/  PRMT R9, R57, 0x7610, R9 ;  /* 0x0000761039097816 */ /* 0x000fe20000000009 */
[----:B------:R-:W-:Y:S01]  /*5770*/  IMAD.SHL.U32 R57, R12, 0x100, RZ ;  /* 0x000001000c397824 */ /* 0x000fe200078e00ff */
[----:B------:R-:W-:Y:S01]  /*5780*/  IADD3 R8, P0, R7, R14, RZ ;  /* 0x0000000e07087210 */ /* 0x000fe20007f1e0ff */
[----:B------:R-:W-:Y:S01]  /*5790*/  FMUL R62, R62, R88 ;  /* 0x000000583e3e7220 */ /* 0x000fe20000400000 */
[----:B------:R-:W-:Y:S01]  /*57a0*/  F2FP.F16.F32.PACK_AB R58, RZ, R58 ;  /* 0x0000003aff3a723e */ /* 0x000fe200000000ff */
[--C-:B------:R-:W-:Y:S01]  /*57b0*/  @P1 IMAD.MOV.U32 R10, RZ, RZ, R14.reuse ;  /* 0x000000ffff0a1224 */ /* 0x100fe200078e000e */
[----:B------:R-:W-:Y:S01]  /*57c0*/  SHF.L.U64.HI R23, R12, 0x8, R13 ;  /* 0x000000080c177819 */ /* 0x000fe2000001020d */
[--C-:B------:R-:W-:Y:S01]  /*57d0*/  @P1 IMAD.MOV.U32 R11, RZ, RZ, R15.reuse ;  /* 0x000000ffff0b1224 */ /* 0x100fe200078e000f */
[----:B------:R-:W-:Y:S01]  /*57e0*/  ISETP.GT.AND P4, PT, R4, 0x8, PT ;  /* 0x000000080400780c */ /* 0x000fe20003f84270 */
[-C--:B------:R-:W-:Y:S01]  /*57f0*/  FMUL R64, R64, R88.reuse ;  /* 0x0000005840407220 */ /* 0x080fe20000400000 */
[----:B------:R-:W-:Y:S01]  /*5800*/  F2FP.F16.F32.PACK_AB R59, RZ, R59 ;  /* 0x0000003bff3b723e */ /* 0x000fe200000000ff */
[----:B------:R-:W-:Y:S01]  /*5810*/  FMUL R65, R65, R88 ;  /* 0x0000005841417220 */ /* 0x000fe20000400000 */
[----:B------:R0:W-:Y:S01]  /*5820*/  @P1 STG.E.U16 desc[UR36][R10.64+0x2], R9 ;  /* 0x000002090a001986 */ /* 0x0001e2000c101524 */
[----:B------:R-:W-:Y:S01]  /*5830*/  F2FP.F16.F32.PACK_AB R60, RZ, R60 ;  /* 0x0000003cff3c723e */ /* 0x000fe200000000ff */
[-C--:B------:R-:W-:Y:S01]  /*5840*/  FMUL R66, R66, R88.reuse ;  /* 0x0000005842427220 */ /* 0x080fe20000400000 */
[----:B------:R-:W-:Y:S01]  /*5850*/  F2FP.F16.F32.PACK_AB R61, RZ, R61 ;  /* 0x0000003dff3d723e */ /* 0x000fe200000000ff */
[-C--:B------:R-:W-:Y:S01]  /*5860*/  FMUL R67, R67, R88.reuse ;  /* 0x0000005843437220 */ /* 0x080fe20000400000 */
[----:B------:R-:W-:Y:S01]  /*5870*/  F2FP.F16.F32.PACK_AB R63, RZ, R63 ;  /* 0x0000003fff3f723e */ /* 0x000fe200000000ff */
[----:B------:R-:W-:Y:S01]  /*5880*/  FMUL R68, R68, R88 ;  /* 0x0000005844447220 */ /* 0x000fe20000400000 */
[----:B------:R-:W-:Y:S01]  /*5890*/  F2FP.F16.F32.PACK_AB R62, RZ, R62 ;  /* 0x0000003eff3e723e */ /* 0x000fe200000000ff */
[----:B------:R-:W-:Y:S01]  /*58a0*/  FMUL R69, R69, R88 ;  /* 0x0000005845457220 */ /* 0x000fe20000400000 */
[----:B------:R-:W-:Y:S01]  /*58b0*/  F2FP.F16.F32.PACK_AB R64, RZ, R64 ;  /* 0x00000040ff40723e */ /* 0x000fe200000000ff */
[-C--:B------:R-:W-:Y:S01]  /*58c0*/  FMUL R70, R70, R88.reuse ;  /* 0x0000005846467220 */ /* 0x080fe20000400000 */
[----:B------:R-:W-:Y:S01]  /*58d0*/  F2FP.F16.F32.PACK_AB R65, RZ, R65 ;  /* 0x00000041ff41723e */ /* 0x000fe200000000ff */
[----:B0-----:R-:W-:Y:S01]  /*58e0*/  IMAD.X R9, R5, 0x1, R15, P0 ;  /* 0x0000000105097824 */ /* 0x001fe200000e060f */
[----:B------:R-:W-:Y:S01]  /*58f0*/  ISETP.GT.AND P0, PT, R3, 0x8, P3 ;  /* 0x000000080300780c */ /* 0x000fe20001f04270 */
[-C--:B------:R-:W-:Y:S01]  /*5900*/  FMUL R71, R71, R88.reuse ;  /* 0x0000005847477220 */ /* 0x080fe20000400000 */
[----:B------:R-:W-:Y:S01]  /*5910*/  ISETP.GT.AND P3, PT, R4, 0x9, PT ;  /* 0x000000090400780c */ /* 0x000fe20003f64270 */
[----:B------:R-:W-:Y:S01]  /*5920*/  FMUL R72, R72, R88 ;  /* 0x0000005848487220 */ /* 0x000fe20000400000 */
[----:B------:R-:W-:Y:S01]  /*5930*/  @P2 STG.E.U16 desc[UR36][R8.64], R58 ;  /* 0x0000003a08002986 */ /* 0x000fe2000c101524 */
[----:B------:R-:W-:Y:S01]  /*5940*/  IADD3 R6, P1, P2, R57, R14, R7 ;  /* 0x0000000e39067210 */ /* 0x000fe20007a3e007 */
[----:B------:R-:W-:Y:S01]  /*5950*/  FMUL R73, R73, R88 ;  /* 0x0000005849497220 */ /* 0x000fe20000400000 */
[----:B------:R-:W-:Y:S01]  /*5960*/  F2FP.F16.F32.PACK_AB R66, RZ, R66 ;  /* 0x00000042ff42723e */ /* 0x000fe200000000ff */
[-C--:B------:R-:W-:Y:S01]  /*5970*/  FMUL R74, R74, R88.reuse ;  /* 0x000000584a4a7220 */ /* 0x080fe20000400000 */
[----:B------:R-:W-:Y:S01]  /*5980*/  IADD3.X R7, R23, R15, R5, P1, P2 ;  /* 0x0000000f17077210 */ /* 0x000fe20000fe4405 */
[-C--:B------:R-:W-:Y:S01]  /*5990*/  FMUL R75, R75, R88.reuse ;  /* 0x000000584b4b7220 */ /* 0x080fe20000400000 */
[C---:B------:R-:W-:Y:S01]  /*59a0*/  ISETP.GT.AND P1, PT, R3.reuse, RZ, P4 ;  /* 0x000000ff0300720c */ /* 0x040fe20002724270 */
[-C--:B------:R-:W-:Y:S01]  /*59b0*/  FMUL R76, R76, R88.reuse ;  /* 0x000000584c4c7220 */ /* 0x080fe20000400000 */
[----:B------:R-:W-:Y:S01]  /*59c0*/  @P0 STG.E.U16 desc[UR36][R8.64+0x2], R59 ;  /* 0x0000023b08000986 */ /* 0x000fe2000c101524 */
[----:B------:R-:W-:Y:S01]  /*59d0*/  ISETP.GT.AND P0, PT, R3, RZ, P3 ;  /* 0x000000ff0300720c */ /* 0x000fe20001f04270 */
[-C--:B------:R-:W-:Y:S01]  /*59e0*/  FMUL R77, R77, R88.reuse ;  /* 0x000000584d4d7220 */ /* 0x080fe20000400000 */
[----:B------:R-:W-:Y:S01]  /*59f0*/  ISETP.GT.AND P2, PT, R4, 0x11, PT ;  /* 0x000000110400780c */ /* 0x000fe20003f44270 */
[-C--:B------:R-:W-:Y:S01]  /*5a00*/  FMUL R78, R78, R88.reuse ;  /* 0x000000584e4e7220 */ /* 0x080fe20000400000 */
[----:B------:R-:W-:Y:S01]  /*5a10*/  F2FP.F16.F32.PACK_AB R67, RZ, R67 ;  /* 0x00000043ff43723e */ /* 0x000fe200000000ff */
[----:B------:R-:W-:Y:S01]  /*5a20*/  FMUL R79, R79, R88 ;  /* 0x000000584f4f7220 */ /* 0x000fe20000400000 */
[----:B------:R-:W-:Y:S01]  /*5a30*/  F2FP.F16.F32.PACK_AB R68, RZ, R68 ;  /* 0x00000044ff44723e */ /* 0x000fe200000000ff */
[-C--:B------:R-:W-:Y:S01]  /*5a40*/  FMUL R80, R80, R88.reuse ;  /* 0x0000005850507220 */ /* 0x080fe20000400000 */
[----:B------:R-:W-:Y:S01]  /*5a50*/  F2FP.F16.F32.PACK_AB R69, RZ, R69 ;  /* 0x00000045ff45723e */ /* 0x000fe200000000ff */
[----:B------:R-:W-:Y:S01]  /*5a60*/  FMUL R81, R81, R88 ;  /* 0x0000005851517220 */ /* 0x000fe20000400000 */
[--C-:B------:R-:W-:Y:S01]  /*5a70*/  @P1 IMAD.MOV.U32 R10, RZ, RZ, R14.reuse ;  /* 0x000000ffff0a1224 */ /* 0x100fe200078e000e */
[----:B------:R-:W-:Y:S01]  /*5a80*/  F2FP.F16.F32.PACK_AB R70, RZ, R70 ;  /* 0x00000046ff46723e */ /* 0x000fe200000000ff */
[--C-:B------:R-:W-:Y:S01]  /*5a90*/  @P1 IMAD.MOV.U32 R11, RZ, RZ, R15.reuse ;  /* 0x000000ffff0b1224 */ /* 0x100fe200078e000f */
[----:B------:R-:W-:Y:S01]  /*5aa0*/  F2FP.F16.F32.PACK_AB R71, RZ, R71 ;  /* 0x00000047ff47723e */ /* 0x000fe200000000ff */
[----:B------:R-:W-:Y:S01]  /*5ab0*/  FMUL R82, R82, R88 ;  /* 0x0000005852527220 */ /* 0x000fe20000400000 */
[----:B------:R-:W-:Y:S01]  /*5ac0*/  F2FP.F16.F32.PACK_AB R72, RZ, R72 ;  /* 0x00000048ff48723e */ /* 0x000fe200000000ff */
[-C--:B------:R-:W-:Y:S01]  /*5ad0*/  FMUL R83, R83, R88.reuse ;  /* 0x0000005853537220 */ /* 0x080fe20000400000 */
[----:B------:R0:W-:Y:S01]  /*5ae0*/  @P1 STG.E.U16 desc[UR36][R10.64+0x10], R60 ;  /* 0x0000103c0a001986 */ /* 0x0001e2000c101524 */
[----:B------:R-:W-:Y:S01]  /*5af0*/  ISETP.GT.AND P1, PT, R3, 0x8, P4 ;  /* 0x000000080300780c */ /* 0x000fe20002724270 */
[-C--:B------:R-:W-:Y:S01]  /*5b00*/  FMUL R84, R84, R88.reuse ;  /* 0x0000005854547220 */ /* 0x080fe20000400000 */
[----:B------:R-:W-:Y:S01]  /*5b10*/  F2FP.F16.F32.PACK_AB R73, RZ, R73 ;  /* 0x00000049ff49723e */ /* 0x000fe200000000ff */
[----:B------:R-:W-:Y:S01]  /*5b20*/  FMUL R85, R85, R88 ;  /* 0x0000005855557220 */ /* 0x000fe20000400000 */
[----:B------:R-:W-:Y:S01]  /*5b30*/  F2FP.F16.F32.PACK_AB R74, RZ, R74 ;  /* 0x0000004aff4a723e */ /* 0x000fe200000000ff */
[-C--:B------:R-:W-:Y:S01]  /*5b40*/  FMUL R86, R86, R88.reuse ;  /* 0x0000005856567220 */ /* 0x080fe20000400000 */
[----:B------:R-:W-:Y:S01]  /*5b50*/  F2FP.F16.F32.PACK_AB R75, RZ, R75 ;  /* 0x0000004bff4b723e */ /* 0x000fe200000000ff */
[-C--:B------:R-:W-:Y:S01]  /*5b60*/  FMUL R87, R87, R88.reuse ;  /* 0x0000005857577220 */ /* 0x080fe20000400000 */
[----:B------:R-:W-:Y:S01]  /*5b70*/  ISETP.GT.AND P5, PT, R4, 0x28, PT ;  /* 0x000000280400780c */ /* 0x000fe20003fa4270 */
[----:B------:R-:W-:Y:S01]  /*5b80*/  FMUL R24, R24, R88 ;  /* 0x0000005818187220 */ /* 0x000fe20000400000 */
[----:B------:R-:W-:Y:S01]  /*5b90*/  F2FP.F16.F32.PACK_AB R76, RZ, R76 ;  /* 0x0000004cff4c723e */ /* 0x000fe200000000ff */
[--C-:B0-----:R-:W-:Y:S01]  /*5ba0*/  @P0 IMAD.MOV.U32 R10, RZ, RZ, R14.reuse ;  /* 0x000000ffff0a0224 */ /* 0x101fe200078e000e */
[----:B------:R-:W-:Y:S01]  /*5bb0*/  ISETP.GT.AND P4, PT, R4, 0x29, PT ;  /* 0x000000290400780c */ /* 0x000fe20003f84270 */
        /* <DEDUP_REMOVED lines=8> */
[C---:B------:R-:W-:Y:S01]  /*5c40*/  ISETP.GT.AND P3, PT, R4.reuse, 0x10, PT ;  /* 0x000000100400780c */ /* 0x040fe20003f64270 */
[----:B------:R-:W-:Y:S01]  /*5c50*/  @P1 STG.E.U16 desc[UR36][R8.64+0x10], R62 ;  /* 0x0000103e08001986 */ /* 0x000fe2000c101524 */
        /* <DEDUP_REMOVED lines=8> */
[----:B------:R-:W-:Y:S01]  /*5ce0*/  F2FP.F16.F32.PACK_AB R82, RZ, R82 ;  /* 0x00000052ff52723e */ /* 0x000fe200000000ff */
[----:B------:R-:W-:Y:S01]  /*5cf0*/  @P0 STG.E.U16 desc[UR36][R8.64+0x12], R63 ;  /* 0x0000123f08000986 */ /* 0x000fe2000c101524 */
[----:B------:R-:W-:Y:S01]  /*5d00*/  ISETP.GT.AND P0, PT, R3, RZ, P3 ;  /* 0x000000ff0300720c */ /* 0x000fe20001f04270 */
[-C--:B------:R-:W-:Y:S01]  /*5d10*/  FMUL R32, R32, R88.reuse ;  /* 0x0000005820207220 */ /* 0x080fe20000400000 */
[----:B------:R-:W-:Y:S01]  /*5d20*/  F2FP.F16.F32.PACK_AB R83, RZ, R83 ;  /* 0x00000053ff53723e */ /* 0x000fe200000000ff */
[----:B------:R-:W-:Y:S01]  /*5d30*/  FMUL R33, R33, R88 ;  /* 0x0000005821217220 */ /* 0x000fe20000400000 */
[----:B------:R-:W-:Y:S01]  /*5d40*/  F2FP.F16.F32.PACK_AB R84, RZ, R84 ;  /* 0x00000054ff54723e */ /* 0x000fe200000000ff */
[-C--:B------:R-:W-:Y:S01]  /*5d50*/  FMUL R34, R34, R88.reuse ;  /* 0x0000005822227220 */ /* 0x080fe20000400000 */
[----:B------:R-:W-:Y:S01]  /*5d60*/  P2R R5, PR, RZ, 0x20 ;  /* 0x00000020ff057803 */ /* 0x000fe20000000000 */
[-C--:B------:R-:W-:Y:S01]  /*5d70*/  FMUL R35, R35, R88.reuse ;  /* 0x0000005823237220 */ /* 0x080fe20000400000 */
[----:B------:R-:W-:Y:S01]  /*5d80*/  F2FP.F16.F32.PACK_AB R85, RZ, R85 ;  /* 0x00000055ff55723e */ /* 0x000fe200000000ff */
[----:B------:R-:W-:Y:S01]  /*5d90*/  FMUL R36, R36, R88 ;  /* 0x0000005824247220 */ /* 0x000fe20000400000 */
[----:B------:R-:W-:Y:S01]  /*5da0*/  F2FP.F16.F32.PACK_AB R86, RZ, R86 ;  /* 0x00000056ff56723e */ /* 0x000fe200000000ff */
[----:B------:R-:W-:Y:S01]  /*5db0*/  FMUL R37, R37, R88 ;  /* 0x0000005825257220 */ /* 0x000fe20000400000 */
[----:B------:R-:W-:Y:S01]  /*5dc0*/  F2FP.F16.F32.PACK_AB R87, RZ, R87 ;  /* 0x00000057ff57723e */ /* 0x000fe200000000ff */
[--C-:B0-----:R-:W-:Y:S01]  /*5dd0*/  @P0 IMAD.MOV.U32 R10, RZ, RZ, R14.reuse ;  /* 0x000000ffff0a0224 */ /* 0x101fe200078e000e */
[----:B------:R-:W-:Y:S01]  /*5de0*/  F2FP.F16.F32.PACK_AB R24, RZ, R24 ;  /* 0x00000018ff18723e */ /* 0x000fe200000000ff */
[--C-:B------:R-:W-:Y:S01]  /*5df0*/  @P0 IMAD.MOV.U32 R11, RZ, RZ, R15.reuse ;  /* 0x000000ffff0b0224 */ /* 0x100fe200078e000f */
[----:B------:R-:W-:Y:S01]  /*5e00*/  F2FP.F16.F32.PACK_AB R25, RZ, R25 ;  /* 0x00000019ff19723e */ /* 0x000fe200000000ff */
[----:B------:R-:W-:Y:S01]  /*5e10*/  FMUL R38, R38, R88 ;  /* 0x0000005826267220 */ /* 0x000fe20000400000 */
[----:B------:R-:W-:Y:S01]  /*5e20*/  F2FP.F16.F32.PACK_AB R26, RZ, R26 ;  /* 0x0000001aff1a723e */ /* 0x000fe200000000ff */
[-C--:B------:R-:W-:Y:S01]  /*5e30*/  FMUL R39, R39, R88.reuse ;  /* 0x0000005827277220 */ /* 0x080fe20000400000 */
[----:B------:R0:W-:Y:S01]  /*5e40*/  @P0 STG.E.U16 desc[UR36][R10.64+0x20], R64 ;  /* 0x000020400a000986 */ /* 0x0001e2000c101524 */
[----:B------:R-:W-:Y:S01]  /*5e50*/  ISETP.GT.AND P0, PT, R3, RZ, P2 ;  /* 0x000000ff0300720c */ /* 0x000fe20001704270 */
        /* <DEDUP_REMOVED lines=12> */
[----:B0-----:R-:W-:Y:S01]  /*5f20*/  @P0 IMAD.MOV.U32 R10, RZ, RZ, R14 ;  /* 0x000000ffff0a0224 */ /* 0x001fe200078e000e */
[----:B------:R-:W-:Y:S01]  /*5f30*/  F2FP.F16.F32.PACK_AB R33, RZ, R33 ;  /* 0x00000021ff21723e */ /* 0x000fe200000000ff */
[----:B------:R-:W-:Y:S01]  /*5f40*/  @P0 IMAD.MOV.U32 R11, RZ, RZ, R15 ;  /* 0x000000ffff0b0224 */ /* 0x000fe200078e000f */
[----:B------:R-:W-:Y:S01]  /*5f50*/  F2FP.F16.F32.PACK_AB R34, RZ, R34 ;  /* 0x00000022ff22723e */ /* 0x000fe200000000ff */
[-C--:B------:R-:W-:Y:S01]  /*5f60*/  FMUL R46, R46, R88.reuse ;  /* 0x000000582e2e7220 */ /* 0x080fe20000400000 */
[----:B------:R-:W-:Y:S01]  /*5f70*/  F2FP.F16.F32.PACK_AB R35, RZ, R35 ;  /* 0x00000023ff23723e */ /* 0x000fe200000000ff */
[-C--:B------:R-:W-:Y:S01]  /*5f80*/  FMUL R47, R47, R88.reuse ;  /* 0x000000582f2f7220 */ /* 0x080fe20000400000 */
[----:B------:R0:W-:Y:S01]  /*5f90*/  @P0 STG.E.U16 desc[UR36][R10.64+0x22], R65 ;  /* 0x000022410a000986 */ /* 0x0001e2000c101524 */
[----:B------:R-:W-:Y:S01]  /*5fa0*/  ISETP.GT.AND P0, PT, R3, 0x8, P3 ;  /* 0x000000080300780c */ /* 0x000fe20001f04270 */
[-C--:B------:R-:W-:Y:S01]  /*5fb0*/  FMUL R48, R48, R88.reuse ;  /* 0x0000005830307220 */ /* 0x080fe20000400000 */
[----:B------:R-:W-:Y:S01]  /*5fc0*/  ISETP.GT.AND P3, PT, R4, 0x30, PT ;  /* 0x000000300400780c */ /* 0x000fe20003f64270 */
        /* <DEDUP_REMOVED lines=11> */
[----:B------:R-:W-:Y:S01]  /*6080*/  ISETP.GT.AND P0, PT, R3, 0x8, P2 ;  /* 0x000000080300780c */ /* 0x000fe20001704270 */
[-C--:B------:R-:W-:Y:S01]  /*6090*/  FMUL R54, R54, R88.reuse ;  /* 0x0000005836367220 */ /* 0x080fe20000400000 */
[----:B------:R-:W-:Y:S01]  /*60a0*/  ISETP.GT.AND P2, PT, R4, 0x18, PT ;  /* 0x000000180400780c */ /* 0x000fe20003f44270 */
[----:B------:R-:W-:Y:S01]  /*60b0*/  FMUL R55, R55, R88 ;  /* 0x0000005837377220 */ /* 0x000fe20000400000 */
[----:B------:R-:W-:-:S02]  /*60c0*/  F2FP.F16.F32.PACK_AB R41, RZ, R41 ;  /* 0x00000029ff29723e */ /* 0x000fc400000000ff */
[----:B------:R-:W-:Y:S02]  /*60d0*/  F2FP.F16.F32.PACK_AB R42, RZ, R42 ;  /* 0x0000002aff2a723e */ /* 0x000fe400000000ff */
[----:B------:R-:W-:Y:S02]  /*60e0*/  F2FP.F16.F32.PACK_AB R43, RZ, R43 ;  /* 0x0000002bff2b723e */ /* 0x000fe400000000ff */
[----:B------:R-:W-:Y:S02]  /*60f0*/  F2FP.F16.F32.PACK_AB R44, RZ, R44 ;  /* 0x0000002cff2c723e */ /* 0x000fe400000000ff */
[----:B------:R-:W-:Y:S01]  /*6100*/  F2FP.F16.F32.PACK_AB R45, RZ, R45 ;  /* 0x0000002dff2d723e */ /* 0x000fe200000000ff */
[----:B------:R-:W-:Y:S01]  /*6110*/  @P0 STG.E.U16 desc[UR36][R8.64+0x22], R67 ;  /* 0x0000224308000986 */ /* 0x000fe2000c101524 */
[----:B------:R-:W-:Y:S02]  /*6120*/  ISETP.GT.AND P0, PT, R3, RZ, P2 ;  /* 0x000000ff0300720c */ /* 0x000fe40001704270 */
[----:B------:R-:W-:-:S02]  /*6130*/  F2FP.F16.F32.PACK_AB R46, RZ, R46 ;  /* 0x0000002eff2e723e */ /* 0x000fc400000000ff */
[----:B------:R-:W-:Y:S02]  /*6140*/  F2FP.F16.F32.PACK_AB R47, RZ, R47 ;  /* 0x0000002fff2f723e */ /* 0x000fe400000000ff */
[----:B------:R-:W-:Y:S02]  /*6150*/  F2FP.F16.F32.PACK_AB R48, RZ, R48 ;  /* 0x00000030ff30723e */ /* 0x000fe400000000ff */
[----:B------:R-:W-:Y:S02]  /*6160*/  F2FP.F16.F32.PACK_AB R49, RZ, R49 ;  /* 0x00000031ff31723e */ /* 0x000fe400000000ff */
[----:B------:R-:W-:Y:S02]  /*6170*/  F2FP.F16.F32.PACK_AB R50, RZ, R50 ;  /* 0x00000032ff32723e */ /* 0x000fe400000000ff */
[----:B------:R-:W-:Y:S01]  /*6180*/  F2FP.F16.F32.PACK_AB R51, RZ, R51 ;  /* 0x00000033ff33723e */ /* 0x000fe200000000ff */
[----:B0-----:R-:W-:Y:S01]  /*6190*/  @P0 IMAD.MOV.U32 R10, RZ, RZ, R14 ;  /* 0x000000ffff0a0224 */ /* 0x001fe200078e000e */
[----:B------:R-:W-:Y:S01]  /*61a0*/  F2FP.F16.F32.PACK_AB R52, RZ, R52 ;  /* 0x00000034ff34723e */ /* 0x000fe200000000ff */
[----:B------:R-:W-:Y:S01]  /*61b0*/  @P0 IMAD.MOV.U32 R11, RZ, RZ, R15 ;  /* 0x000000ffff0b0224 */ /* 0x000fe200078e000f */
[----:B------:R-:W-:-:S02]  /*61c0*/  F2FP.F16.F32.PACK_AB R53, RZ, R53 ;  /* 0x00000035ff35723e */ /* 0x000fc400000000ff */
[----:B------:R-:W-:Y:S02]  /*61d0*/  F2FP.F16.F32.PACK_AB R54, RZ, R54 ;  /* 0x00000036ff36723e */ /* 0x000fe400000000ff */
[----:B------:R0:W-:Y:S01]  /*61e0*/  @P0 STG.E.U16 desc[UR36][R10.64+0x30], R68 ;  /* 0x000030440a000986 */ /* 0x0001e2000c101524 */
[----:B------:R-:W-:Y:S02]  /*61f0*/  ISETP.GT.AND P0, PT, R3, RZ, P1 ;  /* 0x000000ff0300720c */ /* 0x000fe40000f04270 */
[----:B------:R-:W-:-:S11]  /*6200*/  F2FP.F16.F32.PACK_AB R55, RZ, R55 ;  /* 0x00000037ff37723e */ /* 0x000fd600000000ff */
[----:B0-----:R-:W-:Y:S02]  /*6210*/  @P0 IMAD.MOV.U32 R10, RZ, RZ, R14 ;  /* 0x000000ffff0a0224 */ /* 0x001fe400078e000e */
[----:B------:R-:W-:-:S05]  /*6220*/  @P0 IMAD.MOV.U32 R11, RZ, RZ, R15 ;  /* 0x000000ffff0b0224 */ /* 0x000fca00078e000f */
[----:B------:R0:W-:Y:S01]  /*6230*/  @P0 STG.E.U16 desc[UR36][R10.64+0x32], R69 ;  /* 0x000032450a000986 */ /* 0x0001e2000c101524 */
[----:B------:R-:W-:Y:S02]  /*6240*/  ISETP.GT.AND P0, PT, R3, 0x8, P2 ;  /* 0x000000080300780c */ /* 0x000fe40001704270 */
[----:B------:R-:W-:-:S11]  /*6250*/  ISETP.GT.AND P2, PT, R4, 0x20, PT ;  /* 0x000000200400780c */ /* 0x000fd60003f44270 */
[----:B------:R-:W-:Y:S01]  /*6260*/  @P0 STG.E.U16 desc[UR36][R8.64+0x30], R70 ;  /* 0x0000304608000986 */ /* 0x000fe2000c101524 */
[----:B------:R-:W-:Y:S02]  /*6270*/  ISETP.GT.AND P0, PT, R3, 0x8, P1 ;  /* 0x000000080300780c */ /* 0x000fe40000f04270 */
[----:B------:R-:W-:-:S11]  /*6280*/  ISETP.GT.AND P1, PT, R4, 0x21, PT ;  /* 0x000000210400780c */ /* 0x000fd60003f24270 */
[----:B------:R-:W-:Y:S01]  /*6290*/  @P0 STG.E.U16 desc[UR36][R8.64+0x32], R71 ;  /* 0x0000324708000986 */ /* 0x000fe2000c101524 */
[----:B------:R-:W-:-:S13]  /*62a0*/  ISETP.GT.AND P0, PT, R3, RZ, P2 ;  /* 0x000000ff0300720c */ /* 0x000fda0001704270 */
[----:B0-----:R-:W-:Y:S02]  /*62b0*/  @P0 IMAD.MOV.U32 R10, RZ, RZ, R14 ;  /* 0x000000ffff0a0224 */ /* 0x001fe400078e000e */
[----:B------:R-:W-:-:S05]  /*62c0*/  @P0 IMAD.MOV.U32 R11, RZ, RZ, R15 ;  /* 0x000000ffff0b0224 */ /* 0x000fca00078e000f */
[----:B------:R0:W-:Y:S01]  /*62d0*/  @P0 STG.E.U16 desc[UR36][R10.64+0x40], R72 ;  /* 0x000040480a000986 */ /* 0x0001e2000c101524 */
[----:B------:R-:W-:-:S13]  /*62e0*/  ISETP.GT.AND P0, PT, R3, RZ, P1 ;  /* 0x000000ff0300720c */ /* 0x000fda0000f04270 */
[----:B0-----:R-:W-:Y:S02]  /*62f0*/  @P0 IMAD.MOV.U32 R10, RZ, RZ, R14 ;  /* 0x000000ffff0a0224 */ /* 0x001fe400078e000e */
[----:B------:R-:W-:-:S05]  /*6300*/  @P0 IMAD.MOV.U32 R11, RZ, RZ, R15 ;  /* 0x000000ffff0b0224 */ /* 0x000fca00078e000f */
[----:B------:R0:W-:Y:S01]  /*6310*/  @P0 STG.E.U16 desc[UR36][R10.64+0x42], R73 ;  /* 0x000042490a000986 */ /* 0x0001e2000c101524 */
[----:B------:R-:W-:Y:S02]  /*6320*/  ISETP.GT.AND P0, PT, R3, 0x8, P2 ;  /* 0x000000080300780c */ /* 0x000fe40001704270 */
[----:B------:R-:W-:-:S11]  /*6330*/  ISETP.GT.AND P2, PT, R4, 0x38, PT ;  /* 0x000000380400780c */ /* 0x000fd60003f44270 */
[----:B------:R-:W-:Y:S01]  /*6340*/  @P0 STG.E.U16 desc[UR36][R8.64+0x40], R74 ;  /* 0x0000404a08000986 */ /* 0x000fe2000c101524 */
[----:B------:R-:W-:-:S13]  /*6350*/  ISETP.GT.AND P0, PT, R3, 0x8, P1 ;  /* 0x000000080300780c */ /* 0x000fda0000f04270 */
[----:B------:R-:W-:Y:S01]  /*6360*/  @P0 STG.E.U16 desc[UR36][R8.64+0x42], R75 ;  /* 0x0000424b08000986 */ /* 0x000fe2000c101524 */
[----:B------:R-:W-:-:S13]  /*6370*/  ISETP.GT.AND P0, PT, R3, RZ, P5 ;  /* 0x000000ff0300720c */ /* 0x000fda0002f04270 */
[----:B0-----:R-:W-:Y:S01]  /*6380*/  @P0 IMAD.MOV.U32 R10, RZ, RZ, R14 ;  /* 0x000000ffff0a0224 */ /* 0x001fe200078e000e */
[----:B------:R-:W-:-:S05]  /*6390*/  @P0 MOV R11, R15 ;  /* 0x0000000f000b0202 */ /* 0x000fca0000000f00 */
[----:B------:R0:W-:Y:S01]  /*63a0*/  @P0 STG.E.U16 desc[UR36][R10.64+0x50], R76 ;  /* 0x0000504c0a000986 */ /* 0x0001e2000c101524 */
[----:B------:R-:W-:-:S13]  /*63b0*/  ISETP.GT.AND P0, PT, R3, RZ, P4 ;  /* 0x000000ff0300720c */ /* 0x000fda0002704270 */
[----:B0-----:R-:W-:Y:S02]  /*63c0*/  @P0 IMAD.MOV.U32 R10, RZ, RZ, R14 ;  /* 0x000000ffff0a0224 */ /* 0x001fe400078e000e */
[----:B------:R-:W-:-:S05]  /*63d0*/  @P0 IMAD.MOV.U32 R11, RZ, RZ, R15 ;  /* 0x000000ffff0b0224 */ /* 0x000fca00078e000f */
[----:B------:R0:W-:Y:S01]  /*63e0*/  @P0 STG.E.U16 desc[UR36][R10.64+0x52], R77 ;  /* 0x0000524d0a000986 */ /* 0x0001e2000c101524 */
[----:B------:R-:W-:-:S13]  /*63f0*/  ISETP.GT.AND P0, PT, R3, 0x8, P5 ;  /* 0x000000080300780c */ /* 0x000fda0002f04270 */
[----:B------:R-:W-:Y:S01]  /*6400*/  @P0 STG.E.U16 desc[UR36][R8.64+0x50], R78 ;  /* 0x0000504e08000986 */ /* 0x000fe2000c101524 */
[----:B------:R-:W-:-:S13]  /*6410*/  ISETP.GT.AND P0, PT, R3, 0x8, P4 ;  /* 0x000000080300780c */ /* 0x000fda0002704270 */
[----:B------:R-:W-:Y:S01]  /*6420*/  @P0 STG.E.U16 desc[UR36][R8.64+0x52], R79 ;  /* 0x0000524f08000986 */ /* 0x000fe2000c101524 */
[----:B------:R-:W-:-:S13]  /*6430*/  ISETP.GT.AND P0, PT, R3, RZ, P3 ;  /* 0x000000ff0300720c */ /* 0x000fda0001f04270 */
[----:B0-----:R-:W-:Y:S02]  /*6440*/  @P0 IMAD.MOV.U32 R10, RZ, RZ, R14 ;  /* 0x000000ffff0a0224 */ /* 0x001fe400078e000e */
[----:B------:R-:W-:-:S05]  /*6450*/  @P0 IMAD.MOV.U32 R11, RZ, RZ, R15 ;  /* 0x000000ffff0b0224 */ /* 0x000fca00078e000f */
[----:B------:R0:W-:Y:S01]  /*6460*/  @P0 STG.E.U16 desc[UR36][R10.64+0x60], R80 ;  /* 0x000060500a000986 */ /* 0x0001e2000c101524 */
[----:B------:R-:W-:-:S04]  /*6470*/  ISETP.GT.AND P0, PT, R4, 0x31, PT ;  /* 0x000000310400780c */ /* 0x000fc80003f04270 */
        /* <DEDUP_REMOVED lines=8> */
[----:B------:R-:W-:-:S05]  /*6500*/  IADD3 R12, P1, R57, R8, RZ ;  /* 0x00000008390c7210 */ /* 0x000fca0007f3e0ff */
[----:B------:R-:W-:Y:S01]  /*6510*/  IMAD.X R13, R23, 0x1, R9, P1 ;  /* 0x00000001170d7824 */ /* 0x000fe200008e0609 */
[----:B------:R-:W-:-:S13]  /*6520*/  ISETP.GT.AND P1, PT, R3, RZ, P2 ;  /* 0x000000ff0300720c */ /* 0x000fda0001724270 */
[----:B------:R-:W-:Y:S01]  /*6530*/  @P1 STG.E.U16 desc[UR36][R14.64+0x70], R84 ;  /* 0x000070540e001986 */ /* 0x000fe2000c101524 */
[----:B------:R-:W-:-:S05]  /*6540*/  IADD3 R20, P1, R57, R8, RZ ;  /* 0x0000000839147210 */ /* 0x000fca0007f3e0ff */
[----:B------:R-:W-:Y:S01]  /*6550*/  IMAD.X R21, R23, 0x1, R9, P1 ;  /* 0x0000000117157824 */ /* 0x000fe200008e0609 */
[----:B0-----:R-:W-:-:S05]  /*6560*/  IADD3 R10, P1, R57, R14, RZ ;  /* 0x0000000e390a7210 */ /* 0x001fca0007f3e0ff */
[----:B------:R-:W-:Y:S01]  /*6570*/  IMAD.X R11, R23, 0x1, R15, P1 ;  /* 0x00000001170b7824 */ /* 0x000fe200008e060f */
[----:B------:R-:W-:-:S04]  /*6580*/  ISETP.GT.AND P1, PT, R4, 0x39, PT ;  /* 0x000000390400780c */ /* 0x000fc80003f24270 */
[----:B------:R-:W-:-:S13]  /*6590*/  ISETP.GT.AND P5, PT, R3, RZ, P1 ;  /* 0x000000ff0300720c */ /* 0x000fda0000fa4270 */
[----:B------:R-:W-:Y:S01]  /*65a0*/  @P5 STG.E.U16 desc[UR36][R14.64+0x72], R85 ;  /* 0x000072550e005986 */ /* 0x000fe2000c101524 */
[----:B------:R-:W-:-:S13]  /*65b0*/  ISETP.GT.AND P5, PT, R3, 0x8, P2 ;  /* 0x000000080300780c */ /* 0x000fda00017a4270 */
[----:B------:R-:W-:Y:S01]  /*65c0*/  @P5 STG.E.U16 desc[UR36][R8.64+0x70], R86 ;  /* 0x0000705608005986 */ /* 0x000fe2000c101524 */
[----:B------:R-:W-:-:S13]  /*65d0*/  ISETP.GT.AND P5, PT, R3, 0x8, P1 ;  /* 0x000000080300780c */ /* 0x000fda0000fa4270 */
[----:B------:R0:W-:Y:S01]  /*65e0*/  @P5 STG.E.U16 desc[UR36][R8.64+0x72], R87 ;  /* 0x0000725708005986 */ /* 0x0001e2000c101524 */
[C---:B------:R-:W-:Y:S02]  /*65f0*/  ISETP.GT.AND P5, PT, R3.reuse, 0x80, P6 ;  /* 0x000000800300780c */ /* 0x040fe400037a4270 */
[----:B------:R-:W-:-:S11]  /*6600*/  ISETP.GT.AND P6, PT, R3, 0x88, P6 ;  /* 0x000000880300780c */ /* 0x000fd600037c4270 */
[----:B------:R-:W-:Y:S01]  /*6610*/  @P5 STG.E.U16 desc[UR36][R10.64], R24 ;  /* 0x000000180a005986 */ /* 0x000fe2000c101524 */
[----:B------:R-:W-:-:S04]  /*6620*/  ISETP.GT.AND P5, PT, R4, 0x1, PT ;  /* 0x000000010400780c */ /* 0x000fc80003fa4270 */
[----:B------:R-:W-:-:S13]  /*6630*/  ISETP.GT.AND P5, PT, R3, 0x80, P5 ;  /* 0x000000800300780c */ /* 0x000fda0002fa4270 */
[----:B0-----:R-:W-:Y:S02]  /*6640*/  @P5 IMAD.MOV.U32 R8, RZ, RZ, R10 ;  /* 0x000000ffff085224 */ /* 0x001fe400078e000a */
[----:B------:R-:W-:-:S05]  /*6650*/  @P5 IMAD.MOV.U32 R9, RZ, RZ, R11 ;  /* 0x000000ffff095224 */ /* 0x000fca00078e000b */
[----:B------:R0:W-:Y:S01]  /*6660*/  @P5 STG.E.U16 desc[UR36][R8.64+0x2], R25 ;  /* 0x0000021908005986 */ /* 0x0001e2000c101524 */
[----:B------:R-:W-:-:S03]  /*6670*/  ISETP.NE.AND P5, PT, R5, RZ, PT ;  /* 0x000000ff0500720c */ /* 0x000fc60003fa5270 */
[----:B------:R-:W-:Y:S01]  /*6680*/  @P6 STG.E.U16 desc[UR36][R12.64], R26 ;  /* 0x0000001a0c006986 */ /* 0x000fe2000c101524 */
[----:B------:R-:W-:-:S04]  /*6690*/  ISETP.GT.AND P6, PT, R4, 0x1, PT ;  /* 0x000000010400780c */ /* 0x000fc80003fc4270 */
[----:B------:R-:W-:-:S13]  /*66a0*/  ISETP.GT.AND P6, PT, R3, 0x88, P6 ;  /* 0x000000880300780c */ /* 0x000fda00037c4270 */
[----:B------:R-:W-:Y:S01]  /*66b0*/  @P6 STG.E.U16 desc[UR36][R20.64+0x2], R27 ;  /* 0x0000021b14006986 */ /* 0x000fe2000c101524 */
[----:B------:R-:W-:-:S04]  /*66c0*/  ISETP.GT.AND P6, PT, R4, 0x8, PT ;  /* 0x000000080400780c */ /* 0x000fc80003fc4270 */
[----:B------:R-:W-:-:S13]  /*66d0*/  ISETP.GT.AND P6, PT, R3, 0x80, P6 ;  /* 0x000000800300780c */ /* 0x000fda00037c4270 */
[----:B0-----:R-:W-:Y:S02]  /*66e0*/  @P6 IMAD.MOV.U32 R8, RZ, RZ, R10 ;  /* 0x000000ffff086224 */ /* 0x001fe400078e000a */
[----:B------:R-:W-:-:S05]  /*66f0*/  @P6 IMAD.MOV.U32 R9, RZ, RZ, R11 ;  /* 0x000000ffff096224 */ /* 0x000fca00078e000b */
[----:B------:R0:W-:Y:S01]  /*6700*/  @P6 STG.E.U16 desc[UR36][R8.64+0x10], R28 ;  /* 0x0000101c08006986 */ /* 0x0001e2000c101524 */
[----:B------:R-:W-:-:S04]  /*6710*/  ISETP.GT.AND P6, PT, R4, 0x9, PT ;  /* 0x000000090400780c */ /* 0x000fc80003fc4270 */
[----:B------:R-:W-:-:S13]  /*6720*/  ISETP.GT.AND P6, PT, R3, 0x80, P6 ;  /* 0x000000800300780c */ /* 0x000fda00037c4270 */
[----:B0-----:R-:W-:Y:S02]  /*6730*/  @P6 IMAD.MOV.U32 R8, RZ, RZ, R10 ;  /* 0x000000ffff086224 */ /* 0x001fe400078e000a */
[----:B------:R-:W-:-:S05]  /*6740*/  @P6 IMAD.MOV.U32 R9, RZ, RZ, R11 ;  /* 0x000000ffff096224 */ /* 0x000fca00078e000b */
[----:B------:R0:W-:Y:S01]  /*6750*/  @P6 STG.E.U16 desc[UR36][R8.64+0x12], R29 ;  /* 0x0000121d08006986 */ /* 0x0001e2000c101524 */
[----:B------:R-:W-:-:S04]  /*6760*/  ISETP.GT.AND P6, PT, R4, 0x8, PT ;  /* 0x000000080400780c */ /* 0x000fc80003fc4270 */
[----:B------:R-:W-:-:S13]  /*6770*/  ISETP.GT.AND P6, PT, R3, 0x88, P6 ;  /* 0x000000880300780c */ /* 0x000fda00037c4270 */
        /* <DEDUP_REMOVED lines=45> */
[----:B------:R-:W-:Y:S01]  /*6a50*/  @P6 STG.E.U16 desc[UR36][R8.64+0x42], R41 ;  /* 0x0000422908006986 */ /* 0x000fe2000c101524 */
[----:B------:R-:W-:-:S04]  /*6a60*/  ISETP.GT.AND P6, PT, R4, 0x20, PT ;  /* 0x000000200400780c */ /* 0x000fc80003fc4270 */
[----:B------:R-:W-:-:S13]  /*6a70*/  ISETP.GT.AND P6, PT, R3, 0x88, P6 ;  /* 0x000000880300780c */ /* 0x000fda00037c4270 */
[----:B------:R-:W-:Y:S01]  /*6a80*/  @P6 STG.E.U16 desc[UR36][R6.64+0x40], R42 ;  /* 0x0000402a06006986 */ /* 0x000fe2000c101524 */
[----:B------:R-:W-:-:S04]  /*6a90*/  ISETP.GT.AND P6, PT, R4, 0x21, PT ;  /* 0x000000210400780c */ /* 0x000fc80003fc4270 */
[----:B------:R-:W-:-:S13]  /*6aa0*/  ISETP.GT.AND P6, PT, R3, 0x88, P6 ;  /* 0x000000880300780c */ /* 0x000fda00037c4270 */
[----:B------:R-:W-:Y:S01]  /*6ab0*/  @P6 IMAD.MOV.U32 R4, RZ, RZ, R6 ;  /* 0x000000ffff046224 */ /* 0x000fe200078e0006 */
[----:B------:R-:W-:-:S05]  /*6ac0*/  @P6 MOV R5, R7 ;  /* 0x0000000700056202 */ /* 0x000fca0000000f00 */
[----:B------:R0:W-:Y:S01]  /*6ad0*/  @P6 STG.E.U16 desc[UR36][R4.64+0x42], R43 ;  /* 0x0000422b04006986 */ /* 0x0001e2000c101524 */
[C---:B------:R-:W-:Y:S02]  /*6ae0*/  ISETP.GT.AND P6, PT, R3.reuse, 0x80, P5 ;  /* 0x000000800300780c */ /* 0x040fe40002fc4270 */
[----:B------:R-:W-:-:S11]  /*6af0*/  ISETP.GT.AND P5, PT, R3, 0x88, P5 ;  /* 0x000000880300780c */ /* 0x000fd60002fa4270 */
[----:B0-----:R-:W-:Y:S02]  /*6b00*/  @P6 IMAD.MOV.U32 R4, RZ, RZ, R10 ;  /* 0x000000ffff046224 */ /* 0x001fe400078e000a */
[----:B------:R-:W-:-:S05]  /*6b10*/  @P6 IMAD.MOV.U32 R5, RZ, RZ, R11 ;  /* 0x000000ffff056224 */ /* 0x000fca00078e000b */
[----:B------:R0:W-:Y:S01]  /*6b20*/  @P6 STG.E.U16 desc[UR36][R4.64+0x50], R44 ;  /* 0x0000502c04006986 */ /* 0x0001e2000c101524 */
[C---:B------:R-:W-:Y:S02]  /*6b30*/  ISETP.GT.AND P6, PT, R3.reuse, 0x80, P4 ;  /* 0x000000800300780c */ /* 0x040fe400027c4270 */
[----:B------:R-:W-:-:S11]  /*6b40*/  ISETP.GT.AND P4, PT, R3, 0x88, P4 ;  /* 0x000000880300780c */ /* 0x000fd60002784270 */
[----:B0-----:R-:W-:Y:S02]  /*6b50*/  @P6 IMAD.MOV.U32 R4, RZ, RZ, R10 ;  /* 0x000000ffff046224 */ /* 0x001fe400078e000a */
[----:B------:R-:W-:-:S05]  /*6b60*/  @P6 IMAD.MOV.U32 R5, RZ, RZ, R11 ;  /* 0x000000ffff056224 */ /* 0x000fca00078e000b */
[----:B------:R0:W-:Y:S02]  /*6b70*/  @P6 STG.E.U16 desc[UR36][R4.64+0x52], R45 ;  /* 0x0000522d04006986 */ /* 0x0001e4000c101524 */
[----:B0-----:R-:W-:Y:S02]  /*6b80*/  @P5 IMAD.MOV.U32 R4, RZ, RZ, R6 ;  /* 0x000000ffff045224 */ /* 0x001fe400078e0006 */
[----:B------:R-:W-:-:S05]  /*6b90*/  @P5 IMAD.MOV.U32 R5, RZ, RZ, R7 ;  /* 0x000000ffff055224 */ /* 0x000fca00078e0007 */
[----:B------:R0:W-:Y:S01]  /*6ba0*/  @P5 STG.E.U16 desc[UR36][R4.64+0x50], R46 ;  /* 0x0000502e04005986 */ /* 0x0001e2000c101524 */
[C---:B------:R-:W-:Y:S02]  /*6bb0*/  ISETP.GT.AND P5, PT, R3.reuse, 0x80, P3 ;  /* 0x000000800300780c */ /* 0x040fe40001fa4270 */
[----:B------:R-:W-:Y:S01]  /*6bc0*/  ISETP.GT.AND P3, PT, R3, 0x88, P3 ;  /* 0x000000880300780c */ /* 0x000fe20001f64270 */
        /* <DEDUP_REMOVED lines=17> */
[----:B------:R0:W-:Y:S02]  /*6ce0*/  @P3 STG.E.U16 desc[UR36][R4.64+0x60], R50 ;  /* 0x0000603204003986 */ /* 0x0001e4000c101524 */
[----:B0-----:R-:W-:Y:S02]  /*6cf0*/  @P0 IMAD.MOV.U32 R4, RZ, RZ, R6 ;  /* 0x000000ffff040224 */ /* 0x001fe400078e0006 */
[----:B------:R-:W-:-:S05]  /*6d00*/  @P0 IMAD.MOV.U32 R5, RZ, RZ, R7 ;  /* 0x000000ffff050224 */ /* 0x000fca00078e0007 */
[----:B------:R0:W-:Y:S02]  /*6d10*/  @P0 STG.E.U16 desc[UR36][R4.64+0x62], R51 ;  /* 0x0000623304000986 */ /* 0x0001e4000c101524 */
[----:B0-----:R-:W-:Y:S02]  /*6d20*/  @P5 IMAD.MOV.U32 R4, RZ, RZ, R10 ;  /* 0x000000ffff045224 */ /* 0x001fe400078e000a */
[----:B------:R-:W-:-:S05]  /*6d30*/  @P5 IMAD.MOV.U32 R5, RZ, RZ, R11 ;  /* 0x000000ffff055224 */ /* 0x000fca00078e000b */
[----:B------:R0:W-:Y:S04]  /*6d40*/  @P5 STG.E.U16 desc[UR36][R4.64+0x70], R52 ;  /* 0x0000703404005986 */ /* 0x0001e8000c101524 */
[----:B------:R1:W-:Y:S01]  /*6d50*/  @P4 STG.E.U16 desc[UR36][R10.64+0x72], R53 ;  /* 0x000072350a004986 */ /* 0x0003e2000c101524 */
[----:B0-----:R-:W-:Y:S02]  /*6d60*/  @P2 IMAD.MOV.U32 R4, RZ, RZ, R6 ;  /* 0x000000ffff042224 */ /* 0x001fe400078e0006 */
[----:B------:R-:W-:-:S05]  /*6d70*/  @P2 IMAD.MOV.U32 R5, RZ, RZ, R7 ;  /* 0x000000ffff052224 */ /* 0x000fca00078e0007 */
[----:B------:R1:W-:Y:S04]  /*6d80*/  @P2 STG.E.U16 desc[UR36][R4.64+0x70], R54 ;  /* 0x0000703604002986 */ /* 0x0003e8000c101524 */
[----:B------:R1:W-:Y:S02]  /*6d90*/  @P1 STG.E.U16 desc[UR36][R6.64+0x72], R55 ;  /* 0x0000723706001986 */ /* 0x0003e4000c101524 */
.L_x_152:
[----:B------:R-:W-:Y:S05]  /*6da0*/  BSYNC B0 ;  /* 0x0000000000007941 */ /* 0x000fea0003800000 */
.L_x_28:
[----:B------:R-:W-:Y:S01]  /*6db0*/  ULDC UR4, c[0x0][0xc] ;  /* 0x0000030000047ab9 */ /* 0x000fe20000000800 */
[----:B------:R-:W-:Y:S01]  /*6dc0*/  ULDC UR5, c[0x0][0x10] ;  /* 0x0000040000057ab9 */ /* 0x000fe20000000800 */
[----:B------:R-:W2:Y:S01]  /*6dd0*/  LDC R3, c[0x0][0x14] ;  /* 0x00000500ff037b82 */ /* 0x000ea20000000800 */
[----:B------:R-:W-:Y:S01]  /*6de0*/  UIMAD.WIDE.U32 UR4, UR4, UR5, URZ ;  /* 0x00000005040472a5 */ /* 0x000fe2000f8e003f */
[----:B------:R-:W-:Y:S02]  /*6df0*/  IMAD.MOV.U32 R90, RZ, RZ, -0x1 ;  /* 0xffffffffff5a7424 */ /* 0x000fe400078e00ff */
[----:B------:R-:W-:-:S03]  /*6e00*/  IMAD.MOV.U32 R23, RZ, RZ, -0x1 ;  /* 0xffffffffff177424 */ /* 0x000fc600078e00ff */
[----:B--2---:R-:W-:-:S04]  /*6e10*/  IMAD.WIDE.U32 R16, R3, UR4, R16 ;  /* 0x0000000403107c25 */ /* 0x004fc8000f8e0010 */
[----:B------:R-:W-:Y:S01]  /*6e20*/  IMAD R3, R3, UR5, RZ ;  /* 0x0000000503037c24 */ /* 0x000fe2000f8e02ff */
[----:B------:R-:W-:Y:S02]  /*6e30*/  ULDC.64 UR4, c[0x0][0x650] ;  /* 0x0001940000047ab9 */ /* 0x000fe40000000a00 */
[----:B------:R-:W-:Y:S01]  /*6e40*/  ISETP.GE.U32.AND P0, PT, R16, UR4, PT ;  /* 0x0000000410007c0c */ /* 0x000fe2000bf06070 */
[--C-:B------:R-:W-:Y:S01]  /*6e50*/  IMAD.IADD R17, R17, 0x1, R3.reuse ;  /* 0x0000000111117824 */ /* 0x100fe200078e0203 */
[----:B------:R-:W-:-:S04]  /*6e60*/  PRMT R3, RZ, 0x7610, R3 ;  /* 0x00007610ff037816 */ /* 0x000fc80000000003 */
[----:B------:R-:W-:-:S13]  /*6e70*/  ISETP.GE.U32.AND.EX P0, PT, R17, UR5, PT, P0 ;  /* 0x0000000511007c0c */ /* 0x000fda000bf06100 */
[----:B------:R-:W-:Y:S05]  /*6e80*/  @P0 BRA `(.L_x_153) ;  /* 0x0000000400640947 */ /* 0x000fea0003800000 */
[----:B0-----:R-:W0:Y:S01]  /*6e90*/  S2R R12, SR_CTAID.X ;  /* 0x00000000000c7919 */ /* 0x001e220000002500 */
[----:B-1--4-:R-:W1:Y:S01]  /*6ea0*/  LDC.64 R10, c[0x0][0x628] ;  /* 0x00018a00ff0a7b82 */ /* 0x012e620000000a00 */
[----:B------:R-:W-:Y:S01]  /*6eb0*/  ULDC UR4, c[0x0][0x150] ;  /* 0x0000540000047ab9 */ /* 0x000fe20000000800 */
[----:B------:R-:W-:Y:S01]  /*6ec0*/  IMAD.MOV.U32 R8, RZ, RZ, R16 ;  /* 0x000000ffff087224 */ /* 0x000fe200078e0010 */
[----:B------:R-:W2:Y:S01]  /*6ed0*/  S2R R24, SR_CTAID.Y ;  /* 0x0000000000187919 */ /* 0x000ea20000002600 */
[----:B------:R-:W-:-:S04]  /*6ee0*/  IMAD.MOV.U32 R9, RZ, RZ, R17 ;  /* 0x000000ffff097224 */ /* 0x000fc800078e0011 */
[----:B------:R-:W4:Y:S08]  /*6ef0*/  LDC R21, c[0x0][0x144] ;  /* 0x00005100ff157b82 */ /* 0x000f300000000800 */
[----:B------:R-:W2:Y:S08]  /*6f00*/  LDC R0, c[0x0][0x630] ;  /* 0x00018c00ff007b82 */ /* 0x000eb00000000800 */
[----:B------:R-:W2:Y:S01]  /*6f10*/  LDC.64 R14, c[0x0][0x620] ;  /* 0x00018800ff0e7b82 */ /* 0x000ea20000000a00 */
[----:B-1----:R-:W-:-:S04]  /*6f20*/  ISETP.NE.U32.AND P0, PT, R10, RZ, PT ;  /* 0x000000ff0a00720c */ /* 0x002fc80003f05070 */
[----:B------:R-:W-:Y:S02]  /*6f30*/  ISETP.NE.AND.EX P0, PT, R11, RZ, PT, P0 ;  /* 0x000000ff0b00720c */ /* 0x000fe40003f05300 */
[----:B0-----:R-:W-:-:S05]  /*6f40*/  I2FP.F32.U32 R3, R12 ;  /* 0x0000000c00037245 */ /* 0x001fca0000201000 */
[----:B------:R-:W-:-:S04]  /*6f50*/  FMUL R3, R3, UR4 ;  /* 0x0000000403037c20 */ /* 0x000fc80008400000 */
[----:B------:R0:W1:Y:S02]  /*6f60*/  F2I.U32.TRUNC.NTZ R20, R3 ;  /* 0x0000000300147305 */ /* 0x000064000020f000 */
[----:B----4-:R-:W-:Y:S05]  /*6f70*/  @!P0 BRA `(.L_x_154) ;  /* 0x0000000000288947 */ /* 0x010fea0003800000 */
[----:B0-----:R-:W0:Y:S02]  /*6f80*/  LDC R3, c[0x0][0x634] ;  /* 0x00018d00ff037b82 */ /* 0x001e240000000800 */
[----:B0-----:R-:W-:-:S05]  /*6f90*/  IADD3 R3, P0, R16, R3, RZ ;  /* 0x0000000310037210 */ /* 0x001fca0007f1e0ff */
[----:B------:R-:W-:-:S04]  /*6fa0*/  IMAD.X R13, RZ, RZ, R17, P0 ;  /* 0x000000ffff0d7224 */ /* 0x000fc800000e0611 */
[----:B------:R-:W-:-:S04]  /*6fb0*/  IMAD.WIDE.U32 R4, R13, R10, RZ ;  /* 0x0000000a0d047225 */ /* 0x000fc800078e00ff */
[----:B------:R-:W-:-:S04]  /*6fc0*/  IMAD.WIDE.U32 R6, P0, R3, R11, R4 ;  /* 0x0000000b03067225 */ /* 0x000fc80007800004 */
[----:B------:R-:W-:Y:S01]  /*6fd0*/  IMAD.WIDE.U32 R4, R3, R10, RZ ;  /* 0x0000000a03047225 */ /* 0x000fe200078e00ff */
[----:B------:R-:W-:-:S03]  /*6fe0*/  MOV R8, R7 ;  /* 0x0000000700087202 */ /* 0x000fc60000000f00 */
[----:B------:R-:W-:Y:S01]  /*6ff0*/  IMAD.X R9, RZ, RZ, RZ, P0 ;  /* 0x000000ffff097224 */ /* 0x000fe200000e06ff */
[----:B------:R-:W-:-:S05]  /*7000*/  IADD3 RZ, P0, R5, R6, RZ ;  /* 0x0000000605ff7210 */ /* 0x000fca0007f1e0ff */
[----:B------:R-:W-:-:S08]  /*7010*/  IMAD.WIDE.U32.X R8, R13, R11, R8, P0 ;  /* 0x0000000b0d087225 */ /* 0x000fd000000e0408 */
.L_x_154:
[----:B------:R-:W4:Y:S01]  /*7020*/  LDC.64 R28, c[0x0][0x640] ;  /* 0x00019000ff1c7b82 */ /* 0x000f220000000a00 */
[-CC-:B--2---:R-:W-:Y:S01]  /*7030*/  SHF.R.U64 R23, R8, R0.reuse, R9.reuse ;  /* 0x0000000008177219 */ /* 0x184fe20000001209 */
[----:B-1----:R-:W-:Y:S01]  /*7040*/  IMAD.MOV R20, RZ, RZ, -R20 ;  /* 0x000000ffff147224 */ /* 0x002fe200078e0a14 */
[----:B------:R-:W-:Y:S01]  /*7050*/  SHF.R.U32.HI R0, RZ, R0, R9 ;  /* 0x00000000ff007219 */ /* 0x000fe20000011609 */
[----:B------:R-:W-:Y:S01]  /*7060*/  ULDC UR4, c[0x0][0x154] ;  /* 0x0000550000047ab9 */ /* 0x000fe20000000800 */
[----:B0-----:R-:W-:Y:S01]  /*7070*/  IADD3 R3, P0, RZ, -R23, RZ ;  /* 0x80000017ff037210 */ /* 0x001fe20007f1e0ff */
[----:B------:R-:W-:Y:S02]  /*7080*/  IMAD R21, R21, R20, R12 ;  /* 0x0000001415157224 */ /* 0x000fe400078e020c */
[----:B------:R-:W0:Y:S01]  /*7090*/  LDC R6, c[0x0][0x618] ;  /* 0x00018600ff067b82 */ /* 0x000e220000000800 */
[----:B------:R-:W-:Y:S02]  /*70a0*/  IMAD.MOV.U32 R7, RZ, RZ, 0x1 ;  /* 0x00000001ff077424 */ /* 0x000fe400078e00ff */
[----:B------:R-:W-:-:S04]  /*70b0*/  IMAD.X R5, RZ, RZ, ~R0, P0 ;  /* 0x000000ffff057224 */ /* 0x000fc800000e0e00 */
[-C--:B------:R-:W-:Y:S01]  /*70c0*/  IMAD R0, R5, R14.reuse, RZ ;  /* 0x0000000e05007224 */ /* 0x080fe200078e02ff */
[----:B------:R-:W1:Y:S01]  /*70d0*/  LDC R8, c[0x0][0x608] ;  /* 0x00018200ff087b82 */ /* 0x000e620000000800 */
[----:B------:R-:W-:-:S04]  /*70e0*/  IMAD.WIDE.U32 R4, R3, R14, R16 ;  /* 0x0000000e03047225 */ /* 0x000fc800078e0010 */
[----:B------:R-:W-:Y:S01]  /*70f0*/  IMAD R3, R3, R15, R0 ;  /* 0x0000000f03037224 */ /* 0x000fe200078e0200 */
[----:B------:R-:W-:Y:S02]  /*7100*/  I2FP.F32.U32 R0, R24 ;  /* 0x0000001800007245 */ /* 0x000fe40000201000 */
[----:B------:R-:W2:Y:S01]  /*7110*/  LDC R26, c[0x0][0x658] ;  /* 0x00019600ff1a7b82 */ /* 0x000ea20000000800 */
[----:B------:R-:W-:Y:S01]  /*7120*/  IMAD.IADD R3, R5, 0x1, R3 ;  /* 0x0000000105037824 */ /* 0x000fe200078e0203 */
[----:B----4-:R-:W-:Y:S01]  /*7130*/  ISETP.NE.U32.AND P0, PT, R28, RZ, PT ;  /* 0x000000ff1c00720c */ /* 0x010fe20003f05070 */
[----:B------:R-:W-:Y:S01]  /*7140*/  FMUL R0, R0, UR4 ;  /* 0x0000000400007c20 */ /* 0x000fe20008400000 */
[----:B------:R-:W-:Y:S02]  /*7150*/  IMAD.MOV.U32 R5, RZ, RZ, -0x1 ;  /* 0xffffffffff057424 */ /* 0x000fe400078e00ff */
[----:B------:R-:W-:Y:S01]  /*7160*/  ISETP.NE.AND.EX P0, PT, R29, RZ, PT, P0 ;  /* 0x000000ff1d00720c */ /* 0x000fe20003f05300 */
[----:B------:R4:W2:Y:S01]  /*7170*/  F2I.U32.TRUNC.NTZ R13, R0 ;  /* 0x00000000000d7305 */ /* 0x0008a2000020f000 */
[----:B------:R-:W3:Y:S01]  /*7180*/  LDC R15, c[0x0][0x148] ;  /* 0x00005200ff0f7b82 */ /* 0x000ee20000000800 */
[----:B0-----:R-:W-:-:S02]  /*7190*/  SHF.R.U64 R12, R4, R6, R3 ;  /* 0x00000006040c7219 */ /* 0x001fc40000001203 */
[----:B------:R-:W-:-:S05]  /*71a0*/  SHF.R.U32.HI R3, RZ, R6, R3 ;  /* 0x00000006ff037219 */ /* 0x000fca0000011603 */
[----:B------:R-:W0:Y:S01]  /*71b0*/  LDC R20, c[0x0][0x600] ;  /* 0x00018000ff147b82 */ /* 0x000e220000000800 */
[-CC-:B-1----:R-:W-:Y:S02]  /*71c0*/  SHF.R.U64 R10, R12, R8.reuse, R3.reuse ;  /* 0x000000080c0a7219 */ /* 0x182fe40000001203 */
[----:B------:R-:W-:-:S05]  /*71d0*/  SHF.R.U32.HI R3, RZ, R8, R3 ;  /* 0x00000008ff037219 */ /* 0x000fca0000011603 */
[----:B------:R-:W1:Y:S01]  /*71e0*/  LDC R27, c[0x0][0x648] ;  /* 0x00019200ff1b7b82 */ /* 0x000e620000000800 */
[-C--:B--2---:R-:W-:Y:S02]  /*71f0*/  SHF.L.U32 R4, R5, R26.reuse, RZ ;  /* 0x0000001a05047219 */ /* 0x084fe400000006ff */
[-CC-:B------:R-:W-:Y:S02]  /*7200*/  SHF.R.U64 R14, R10, R26.reuse, R3.reuse ;  /* 0x0000001a0a0e7219 */ /* 0x180fe40000001203 */
[----:B------:R-:W-:Y:S02]  /*7210*/  SHF.R.U32.HI R5, RZ, R26, R3 ;  /* 0x0000001aff057219 */ /* 0x000fe40000011603 */
[----:B------:R-:W-:Y:S01]  /*7220*/  LOP3.LUT R25, RZ, R4, RZ, 0x33, !PT ;  /* 0x00000004ff197212 */ /* 0x000fe200078e33ff */
[----:B------:R-:W2:Y:S01]  /*7230*/  LDC R30, c[0x0][0x638] ;  /* 0x00018e00ff1e7b82 */ /* 0x000ea20000000800 */
[----:B------:R-:W-:Y:S01]  /*7240*/  SHF.L.U32 R26, R7, R26, RZ ;  /* 0x0000001a071a7219 */ /* 0x000fe200000006ff */
[----:B------:R-:W-:-:S06]  /*7250*/  IMAD.MOV.U32 R4, RZ, RZ, R14 ;  /* 0x000000ffff047224 */ /* 0x000fcc00078e000e */
[----:B------:R-:W0:Y:S01]  /*7260*/  LDC R31, c[0x0][0x610] ;  /* 0x00018400ff1f7b82 */ /* 0x000e220000000800 */
[----:B----4-:R-:W-:Y:S05]  /*7270*/  @!P0 BRA `(.L_x_155) ;  /* 0x0000000000288947 */ /* 0x010fea0003800000 */
[----:B------:R-:W4:Y:S02]  /*7280*/  LDC R3, c[0x0][0x64c] ;  /* 0x00019300ff037b82 */ /* 0x000f240000000800 */
[----:B----4-:R-:W-:-:S05]  /*7290*/  IADD3 R3, P0, R14, R3, RZ ;  /* 0x000000030e037210 */ /* 0x010fca0007f1e0ff */
        /* <DEDUP_REMOVED lines=8> */
.L_x_155:
[----:B------:R-:W-:Y:S01]  /*7320*/  ISETP.NE.AND P0, PT, R2, 0x1, PT ;  /* 0x000000010200780c */ /* 0x000fe20003f05270 */
[----:B0-----:R-:W-:Y:S01]  /*7330*/  VIADD R7, R20, 0xffffffff ;  /* 0xffffffff14077836 */ /* 0x001fe20000000000 */
[----:B-1----:R-:W-:Y:S01]  /*7340*/  SHF.R.U64 R0, R4, R27, R5 ;  /* 0x0000001b04007219 */ /* 0x002fe20000001205 */
[----:B------:R-:W-:Y:S01]  /*7350*/  IMAD.MOV R13, RZ, RZ, -R13 ;  /* 0x000000ffff0d7224 */ /* 0x000fe200078e0a0d */
[----:B------:R-:W-:Y:S01]  /*7360*/  LOP3.LUT R5, R10, R25, RZ, 0xc0, !PT ;  /* 0x000000190a057212 */ /* 0x000fe200078ec0ff */
[----:B------:R-:W-:Y:S01]  /*7370*/  IMAD.MOV.U32 R4, RZ, RZ, 0x1 ;  /* 0x00000001ff047424 */ /* 0x000fe200078e00ff */
[----:B------:R-:W-:Y:S01]  /*7380*/  LOP3.LUT R12, R12, R7, RZ, 0xc0, !PT ;  /* 0x000000070c0c7212 */ /* 0x000fe200078ec0ff */
[----:B------:R-:W-:Y:S02]  /*7390*/  IMAD.MOV R3, RZ, RZ, -R0 ;  /* 0x000000ffff037224 */ /* 0x000fe400078e0a00 */
[----:B------:R-:W-:Y:S02]  /*73a0*/  IMAD R0, R26, R0, R5 ;  /* 0x000000001a007224 */ /* 0x000fe400078e0205 */
[----:B--2---:R-:W-:-:S02]  /*73b0*/  IMAD R3, R3, R30, R14 ;  /* 0x0000001e03037224 */ /* 0x004fc400078e020e */
[----:B---3--:R-:W-:Y:S02]  /*73c0*/  @P0 IMAD R21, R15, R13, R24 ;  /* 0x0000000d0f150224 */ /* 0x008fe400078e0218 */
[----:B------:R-:W-:Y:S01]  /*73d0*/  IMAD R5, R3, R20, R12 ;  /* 0x0000001403057224 */ /* 0x000fe200078e020c */
[----:B------:R-:W-:Y:S01]  /*73e0*/  PRMT R3, R4, 0x7610, R3 ;  /* 0x0000761004037816 */ /* 0x000fe20000000003 */
[----:B------:R-:W-:-:S05]  /*73f0*/  IMAD R0, R0, R31, R21 ;  /* 0x0000001f00007224 */ /* 0x000fca00078e0215 */
[----:B------:R-:W-:Y:S02]  /*7400*/  SEL R90, R5, R0, !P0 ;  /* 0x00000000055a7207 */ /* 0x000fe40004000000 */
[----:B------:R-:W-:-:S07]  /*7410*/  SEL R0, R0, R5, !P0 ;  /* 0x0000000500007207 */ /* 0x000fce0004000000 */
.L_x_153:
[----:B------:R-:W-:Y:S01]  /*7420*/  LOP3.LUT P0, RZ, R3, 0xff, RZ, 0xc0, !PT ;  /* 0x000000ff03ff7812 */ /* 0x000fe2000780c0ff */
[----:B------:R-:W-:-:S12]  /*7430*/  IMAD.MOV.U32 R94, RZ, RZ, R0 ;  /* 0x000000ffff5e7224 */ /* 0x000fd800078e0000 */
[----:B------:R-:W-:Y:S05]  /*7440*/  @P0 BRA `(.L_x_156) ;  /* 0xffffff9800ac0947 */ /* 0x000fea000383ffff */
[----:B------:R-:W-:Y:S05]  /*7450*/  EXIT ;  /* 0x000000000000794d */ /* 0x000fea0003800000 */
.L_x_3:
[----:B0-----:R-:W-:Y:S01]  /*7460*/  ULDC.64 UR4, c[0x0][0x650] ;  /* 0x0001940000047ab9 */ /* 0x001fe20000000a00 */
        /* <DEDUP_REMOVED lines=25> */
.L_x_158:
[--C-:B------:R-:W-:Y:S01]  /*7600*/  SHF.R.U64 R12, R10, R14, R11.reuse ;  /* 0x0000000e0a0c7219 */ /* 0x100fe2000000120b */
[----:B------:R-:W0:Y:S01]  /*7610*/  LDC R22, c[0x0][0x618] ;  /* 0x00018600ff167b82 */ /* 0x000e220000000800 */
[----:B------:R-:W-:Y:S01]  /*7620*/  I2FP.F32.U32 R6, R4 ;  /* 0x0000000400067245 */ /* 0x000fe20000201000 */
[----:B------:R-:W-:Y:S01]  /*7630*/  ULDC UR4, c[0x0][0x150] ;  /* 0x0000540000047ab9 */ /* 0x000fe20000000800 */
[----:B------:R-:W-:Y:S02]  /*7640*/  SHF.R.U32.HI R5, RZ, R14, R11 ;  /* 0x0000000eff057219 */ /* 0x000fe4000001160b */
[----:B------:R-:W-:Y:S01]  /*7650*/  IADD3 R9, P0, RZ, -R12, RZ ;  /* 0x8000000cff097210 */ /* 0x000fe20007f1e0ff */
[----:B------:R-:W-:Y:S01]  /*7660*/  FMUL R11, R6, UR4 ;  /* 0x00000004060b7c20 */ /* 0x000fe20008400000 */
[----:B------:R-:W-:Y:S01]  /*7670*/  ULDC UR4, c[0x0][0x154] ;  /* 0x0000550000047ab9 */ /* 0x000fe20000000800 */
[----:B------:R-:W1:Y:S02]  /*7680*/  LDC.64 R24, c[0x0][0x640] ;  /* 0x00019000ff187b82 */ /* 0x000e640000000a00 */
[----:B------:R-:W-:-:S02]  /*7690*/  IMAD.X R5, RZ, RZ, ~R5, P0 ;  /* 0x000000ffff057224 */ /* 0x000fc400000e0e05 */
[----:B------:R-:W2:Y:S01]  /*76a0*/  F2I.U32.TRUNC.NTZ R11, R11 ;  /* 0x0000000b000b7305 */ /* 0x000ea2000020f000 */
[----:B------:R-:W-:-:S03]  /*76b0*/  IMAD.WIDE.U32 R6, R9, R20, R16 ;  /* 0x0000001409067225 */ /* 0x000fc600078e0010 */
[----:B------:R-:W3:Y:S01]  /*76c0*/  LDC R13, c[0x0][0x144] ;  /* 0x00005100ff0d7b82 */ /* 0x000ee20000000800 */
[----:B------:R-:W-:-:S04]  /*76d0*/  IMAD R8, R5, R20, RZ ;  /* 0x0000001405087224 */ /* 0x000fc800078e02ff */
[----:B------:R-:W-:Y:S02]  /*76e0*/  IMAD R5, R9, R21, R8 ;  /* 0x0000001509057224 */ /* 0x000fe400078e0208 */
[----:B------:R-:W-:Y:S01]  /*76f0*/  IMAD.MOV.U32 R8, RZ, RZ, -0x1 ;  /* 0xffffffffff087424 */ /* 0x000fe200078e00ff */
[----:B------:R-:W4:Y:S01]  /*7700*/  LDC R14, c[0x0][0x608] ;  /* 0x00018200ff0e7b82 */ /* 0x000f220000000800 */
[----:B------:R-:W-:Y:S01]  /*7710*/  IMAD.IADD R5, R7, 0x1, R5 ;  /* 0x0000000107057824 */ /* 0x000fe200078e0205 */
[----:B------:R-:W-:-:S04]  /*7720*/  I2FP.F32.U32 R7, R3 ;  /* 0x0000000300077245 */ /* 0x000fc80000201000 */
[-C--:B0-----:R-:W-:Y:S01]  /*7730*/  SHF.R.U64 R10, R6, R22.reuse, R5 ;  /* 0x00000016060a7219 */ /* 0x081fe20000001205 */
[----:B--2---:R-:W-:Y:S01]  /*7740*/  IMAD.MOV R6, RZ, RZ, -R11 ;  /* 0x000000ffff067224 */ /* 0x004fe200078e0a0b */
[----:B------:R-:W0:Y:S01]  /*7750*/  LDC R9, c[0x0][0x658] ;  /* 0x00019600ff097b82 */ /* 0x000e220000000800 */
[----:B-1----:R-:W-:Y:S01]  /*7760*/  ISETP.NE.U32.AND P0, PT, R24, RZ, PT ;  /* 0x000000ff1800720c */ /* 0x002fe20003f05070 */
[----:B------:R-:W-:Y:S01]  /*7770*/  FMUL R7, R7, UR4 ;  /* 0x0000000407077c20 */ /* 0x000fe20008400000 */
[----:B------:R-:W-:Y:S02]  /*7780*/  SHF.R.U32.HI R5, RZ, R22, R5 ;  /* 0x00000016ff057219 */ /* 0x000fe40000011605 */
[----:B------:R-:W-:-:S03]  /*7790*/  ISETP.NE.AND.EX P0, PT, R25, RZ, PT, P0 ;  /* 0x000000ff1900720c */ /* 0x000fc60003f05300 */
[----:B------:R-:W1:Y:S01]  /*77a0*/  LDC R20, c[0x0][0x148] ;  /* 0x00005200ff147b82 */ /* 0x000e620000000800 */
[----:B---3--:R-:W-:Y:S02]  /*77b0*/  IMAD R23, R13, R6, R4 ;  /* 0x000000060d177224 */ /* 0x008fe400078e0204 */
[----:B------:R-:W-:-:S05]  /*77c0*/  IMAD.MOV.U32 R6, RZ, RZ, 0x1 ;  /* 0x00000001ff067424 */ /* 0x000fca00078e00ff */
[----:B------:R-:W2:Y:S01]  /*77d0*/  LDC R21, c[0x0][0x600] ;  /* 0x00018000ff157b82 */ /* 0x000ea20000000800 */
[-CC-:B----4-:R-:W-:Y:S02]  /*77e0*/  SHF.R.U64 R13, R10, R14.reuse, R5.reuse ;  /* 0x0000000e0a0d7219 */ /* 0x190fe40000001205 */
[----:B------:R-:W-:Y:S02]  /*77f0*/  SHF.R.U32.HI R4, RZ, R14, R5 ;  /* 0x0000000eff047219 */ /* 0x000fe40000011605 */
[----:B------:R3:W4:Y:S03]  /*7800*/  F2I.U32.TRUNC.NTZ R14, R7 ;  /* 0x00000007000e7305 */ /* 0x000726000020f000 */
[----:B------:R-:W1:Y:S01]  /*7810*/  LDC R26, c[0x0][0x648] ;  /* 0x00019200ff1a7b82 */ /* 0x000e620000000800 */
[-C--:B0-----:R-:W-:Y:S02]  /*7820*/  SHF.L.U32 R8, R8, R9.reuse, RZ ;  /* 0x0000000908087219 */ /* 0x081fe400000006ff */
[----:B------:R-:W-:-:S02]  /*7830*/  SHF.R.U64 R15, R13, R9, R4 ;  /* 0x000000090d0f7219 */ /* 0x000fc40000001204 */
[-C--:B------:R-:W-:Y:S02]  /*7840*/  SHF.R.U32.HI R5, RZ, R9.reuse, R4 ;  /* 0x00000009ff057219 */ /* 0x080fe40000011604 */
[----:B------:R-:W-:Y:S01]  /*7850*/  SHF.L.U32 R22, R6, R9, RZ ;  /* 0x0000000906167219 */ /* 0x000fe200000006ff */
[----:B------:R-:W0:Y:S01]  /*7860*/  LDC R27, c[0x0][0x638] ;  /* 0x00018e00ff1b7b82 */ /* 0x000e220000000800 */
[----:B------:R-:W-:Y:S02]  /*7870*/  LOP3.LUT R28, RZ, R8, RZ, 0x33, !PT ;  /* 0x00000008ff1c7212 */ /* 0x000fe400078e33ff */
[----:B------:R-:W-:-:S05]  /*7880*/  MOV R4, R15 ;  /* 0x0000000f00047202 */ /* 0x000fca0000000f00 */
        /* <DEDUP_REMOVED lines=12> */
.L_x_159:
[----:B------:R-:W-:Y:S01]  /*7950*/  ISETP.NE.AND P0, PT, R2, 0x1, PT ;  /* 0x000000010200780c */ /* 0x000fe20003f05270 */
[----:B--2---:R-:W-:Y:S01]  /*7960*/  VIADD R7, R21, 0xffffffff ;  /* 0xffffffff15077836 */ /* 0x004fe20000000000 */
[----:B-1----:R-:W-:Y:S01]  /*7970*/  SHF.R.U64 R5, R4, R26, R5 ;  /* 0x0000001a04057219 */ /* 0x002fe20000001205 */
[----:B------:R-:W-:Y:S01]  /*7980*/  IMAD.MOV R14, RZ, RZ, -R14 ;  /* 0x000000ffff0e7224 */ /* 0x000fe200078e0a0e */
[----:B------:R-:W-:Y:S01]  /*7990*/  LOP3.LUT R4, R13, R28, RZ, 0xc0, !PT ;  /* 0x0000001c0d047212 */ /* 0x000fe200078ec0ff */
[----:B------:R-:W-:Y:S01]  /*79a0*/  IMAD.MOV.U32 R8, RZ, RZ, R12 ;  /* 0x000000ffff087224 */ /* 0x000fe200078e000c */
[----:B------:R-:W-:Y:S01]  /*79b0*/  LOP3.LUT R10, R10, R7, RZ, 0xc0, !PT ;  /* 0x000000070a0a7212 */ /* 0x000fe200078ec0ff */
[----:B------:R-:W-:Y:S02]  /*79c0*/  IMAD.MOV R6, RZ, RZ, -R5 ;  /* 0x000000ffff067224 */ /* 0x000fe400078e0a05 */
[----:B------:R-:W-:-:S04]  /*79d0*/  IMAD R4, R22, R5, R4 ;  /* 0x0000000516047224 */ /* 0x000fc800078e0204 */
[----:B------:R-:W-:Y:S02]  /*79e0*/  @P0 IMAD R23, R20, R14, R3 ;  /* 0x0000000e14170224 */ /* 0x000fe400078e0203 */
[----:B0-----:R-:W-:Y:S02]  /*79f0*/  IMAD R3, R6, R27, R15 ;  /* 0x0000001b06037224 */ /* 0x001fe400078e020f */
[----:B------:R-:W-:Y:S02]  /*7a00*/  IMAD R7, R4, R29, R23 ;  /* 0x0000001d04077224 */ /* 0x000fe400078e0217 */
[----:B------:R-:W-:Y:S02]  /*7a10*/  IMAD R4, R3, R21, R10 ;  /* 0x0000001503047224 */ /* 0x000fe400078e020a */
[----:B------:R-:W-:-:S03]  /*7a20*/  IMAD.MOV.U32 R6, RZ, RZ, 0x1 ;  /* 0x00000001ff067424 */ /* 0x000fc600078e00ff */
[----:B------:R-:W-:Y:S02]  /*7a30*/  SEL R9, R4, R7, !P0 ;  /* 0x0000000704097207 */ /* 0x000fe40004000000 */
[----:B------:R-:W-:-:S07]  /*7a40*/  SEL R7, R7, R4, !P0 ;  /* 0x0000000407077207 */ /* 0x000fce0004000000 */
.L_x_157:
[----:B------:R-:W-:-:S08]  /*7a50*/  NOP ;  /* 0x0000000000007918 */ /* 0x000fd00000000000 */
[----:B------:R-:W0:-:S00]  /*7a60*/  USETMAXREG.DEALLOC.CTAPOOL 0x28 ;  /* 0x00000028000079c8 */ /* 0x000e0000080e0500 */
[----:B0-----:R-:W-:-:S13]  /*7a70*/  ISETP.NE.AND P0, PT, R0, RZ, PT ;  /* 0x000000ff0000720c */ /* 0x001fda0003f05270 */
[----:B------:R-:W-:Y:S05]  /*7a80*/  @P0 EXIT ;  /* 0x000000000000094d */ /* 0x000fea0003800000 */
[----:B------:R-:W-:Y:S01]  /*7a90*/  LOP3.LUT P0, RZ, R6, 0xff, RZ, 0xc0, !PT ;  /* 0x000000ff06ff7812 */ /* 0x000fe2000780c0ff */
[----:B------:R-:W-:Y:S02]  /*7aa0*/  IMAD.MOV.U32 R3, RZ, RZ, 0x1 ;  /* 0x00000001ff037424 */ /* 0x000fe400078e00ff */
[----:B------:R-:W-:-:S10]  /*7ab0*/  IMAD.MOV.U32 R0, RZ, RZ, RZ ;  /* 0x000000ffff007224 */ /* 0x000fd400078e00ff */
[----:B------:R-:W-:Y:S05]  /*7ac0*/  @!P0 BRA `(.L_x_160) ;  /* 0x0000000c00348947 */ /* 0x000fea0003800000 */
[----:B------:R-:W0:Y:S01]  /*7ad0*/  LDC R0, c[0x0][0x28c] ;  /* 0x0000a300ff007b82 */ /* 0x000e220000000800 */
[----:B------:R-:W-:Y:S01]  /*7ae0*/  ULDC UR5, c[0x0][0x600] ;  /* 0x0001800000057ab9 */ /* 0x000fe20000000800 */
[----:B------:R-:W-:Y:S01]  /*7af0*/  ULDC UR4, c[0x0][0xc] ;  /* 0x0000030000047ab9 */ /* 0x000fe20000000800 */
[----:B------:R-:W-:Y:S01]  /*7b00*/  UIADD3 UR16, UR5, -0x1, URZ ;  /* 0xffffffff05107890 */ /* 0x000fe2000fffe03f */
[C---:B------:R-:W-:Y:S01]  /*7b10*/  LOP3.LUT P2, RZ, R18.reuse, 0x7f, RZ, 0xc0, !PT ;  /* 0x0000007f12ff7812 */ /* 0x040fe2000784c0ff */
[----:B------:R-:W-:Y:S01]  /*7b20*/  ULDC UR6, c[0x0][0x658] ;  /* 0x0001960000067ab9 */ /* 0x000fe20000000800 */
[----:B------:R-:W-:Y:S01]  /*7b30*/  ULDC UR5, c[0x0][0x10] ;  /* 0x0000040000057ab9 */ /* 0x000fe20000000800 */
[----:B------:R-:W-:Y:S01]  /*7b40*/  UMOV UR7, 0xffffffff ;  /* 0xffffffff00077882 */ /* 0x000fe20000000000 */
[----:B------:R-:W-:Y:S01]  /*7b50*/  UMOV UR8, 0x1 ;  /* 0x0000000100087882 */ /* 0x000fe20000000000 */
[----:B------:R-:W-:Y:S01]  /*7b60*/  UIMAD.WIDE.U32 UR4, UR4, UR5, URZ ;  /* 0x00000005040472a5 */ /* 0x000fe2000f8e003f */
[----:B------:R-:W-:Y:S01]  /*7b70*/  LOP3.LUT P0, RZ, R18, 0x1f, RZ, 0xc0, !PT ;  /* 0x0000001f12ff7812 */ /* 0x000fe2000780c0ff */
[----:B------:R-:W-:Y:S01]  /*7b80*/  USHF.L.U32 UR7, UR7, UR6, URZ ;  /* 0x0000000607077299 */ /* 0x000fe2000800063f */
[----:B------:R-:W-:Y:S01]  /*7b90*/  BSSY B0, `(.L_x_160) ;  /* 0x00000c0000007945 */ /* 0x000fe20003800000 */
[----:B------:R-:W-:Y:S01]  /*7ba0*/  USHF.L.U32 UR18, UR8, UR6, URZ ;  /* 0x0000000608127299 */ /* 0x000fe2000800063f */
[----:B------:R-:W-:Y:S01]  /*7bb0*/  IMAD.MOV.U32 R11, RZ, RZ, 0x1 ;  /* 0x00000001ff0b7424 */ /* 0x000fe200078e00ff */
[----:B------:R-:W-:Y:S01]  /*7bc0*/  LOP3.LUT R18, R19, 0x2, RZ, 0xfc, !PT ;  /* 0x0000000213127812 */ /* 0x000fe200078efcff */
[----:B------:R-:W-:Y:S01]  /*7bd0*/  ULDC UR6, c[0x0][0x14] ;  /* 0x0000050000067ab9 */ /* 0x000fe20000000800 */
[----:B------:R-:W-:Y:S01]  /*7be0*/  PLOP3.LUT P0, PT, P0, P2, PT, 0x8a, 0x0 ;  /* 0x000000000000781c */ /* 0x000fe20000705172 */
[----:B------:R-:W-:-:S02]  /*7bf0*/  UIMAD.WIDE.U32 UR20, UR4, UR6, URZ ;  /* 0x00000006041472a5 */ /* 0x000fc4000f8e003f */
[----:B------:R-:W-:Y:S02]  /*7c00*/  UIMAD UR13, UR5, UR6, URZ ;  /* 0x00000006050d72a4 */ /* 0x000fe4000f8e023f */
[----:B------:R-:W-:Y:S01]  /*7c10*/  ULOP3.LUT UR17, URZ, UR7, URZ, 0x33, !UPT ;  /* 0x000000073f117292 */ /* 0x000fe2000f8e333f */
[----:B0-----:R-:W-:Y:S01]  /*7c20*/  VIADD R0, R0, 0x3f ;  /* 0x0000003f00007836 */ /* 0x001fe20000000000 */
[----:B------:R-:W-:Y:S01]  /*7c30*/  UIADD3 UR13, UR21, UR13, URZ ;  /* 0x0000000d150d7290 */ /* 0x000fe2000fffe03f */
[----:B------:R-:W-:-:S03]  /*7c40*/  ULDC.64 UR22, c[0x0][0x198] ;  /* 0x0000660000167ab9 */ /* 0x000fc60000000a00 */
[----:B------:R-:W-:-:S04]  /*7c50*/  SHF.R.S32.HI R3, RZ, 0x1f, R0 ;  /* 0x0000001fff037819 */ /* 0x000fc80000011400 */
[----:B------:R-:W-:Y:S01]  /*7c60*/  LEA.HI R3, R3, R0, RZ, 0x6 ;  /* 0x0000000003037211 */ /* 0x000fe200078f30ff */
[----:B------:R-:W-:-:S03]  /*7c70*/  IMAD.MOV.U32 R0, RZ, RZ, RZ ;  /* 0x000000ffff007224 */ /* 0x000fc600078e00ff */
[----:B------:R-:W-:Y:S01]  /*7c80*/  SHF.R.S32.HI R13, RZ, 0x6, R3 ;  /* 0x00000006ff0d7819 */ /* 0x000fe20000011403 */
[----:B------:R-:W-:-:S04]  /*7c90*/  IMAD.MOV.U32 R3, RZ, RZ, 0x1 ;  /* 0x00000001ff037424 */ /* 0x000fc800078e00ff */
[----:B------:R-:W-:-:S07]  /*7ca0*/  VIADD R10, R13, 0x1 ;  /* 0x000000010d0a7836 */ /* 0x000fce0000000000 */
.L_x_172:
[----:B------:R-:W-:-:S03]  /*7cb0*/  UMOV UR4, 0xffffffff ;  /* 0xffffffff00047882 */ /* 0x000fc60000000000 */
[----:B------:R-:W-:Y:S05]  /*7cc0*/  BRA.DIV UR4, `(.L_x_161) ;  /* 0x0000000e04587947 */ /* 0x000fea000b800000 */
[----:B------:R-:W-:-:S13]  /*7cd0*/  ELECT P6, URZ, PT ;  /* 0x00000000003f782f */ /* 0x000fda00038c0000 */
.L_x_181:
[----:B------:R-:W0:Y:S01]  /*7ce0*/  LDC R4, c[0x0][0x28c] ;  /* 0x0000a300ff047b82 */ /* 0x000e220000000800 */
[----:B------:R-:W-:Y:S01]  /*7cf0*/  BSSY B1, `(.L_x_162) ;  /* 0x0000037000017945 */ /* 0x000fe20003800000 */
[----:B0-----:R-:W-:-:S13]  /*7d00*/  ISETP.LT.OR P6, PT, R4, 0x1, !P6 ;  /* 0x000000010400780c */ /* 0x001fda00077c1670 */
[----:B------:R-:W-:Y:S05]  /*7d10*/  @P6 BRA `(.L_x_163) ;  /* 0x0000000000d06947 */ /* 0x000fea0003800000 */
[----:B------:R-:W-:Y:S02]  /*7d20*/  IMAD.SHL.U32 R14, R9, 0x40, RZ ;  /* 0x00000040090e7824 */ /* 0x000fe400078e00ff */
[----:B------:R-:W-:Y:S02]  /*7d30*/  IMAD.SHL.U32 R15, R7, 0x100, RZ ;  /* 0x00000100070f7824 */ /* 0x000fe400078e00ff */
[----:B------:R-:W-:Y:S02]  /*7d40*/  IMAD.MOV.U32 R20, RZ, RZ, RZ ;  /* 0x000000ffff147224 */ /* 0x000fe400078e00ff */
[----:B------:R-:W-:Y:S02]  /*7d50*/  IMAD.MOV.U32 R4, RZ, RZ, R10 ;  /* 0x000000ffff047224 */ /* 0x000fe400078e000a */
[----:B------:R-:W-:Y:S02]  /*7d60*/  IMAD.MOV.U32 R5, RZ, RZ, R3 ;  /* 0x000000ffff057224 */ /* 0x000fe400078e0003 */
[----:B------:R-:W-:-:S07]  /*7d70*/  IMAD.MOV.U32 R6, RZ, RZ, R0 ;  /* 0x000000ffff067224 */ /* 0x000fce00078e0000 */
.L_x_167:
[----:B------:R-:W0:Y:S01]  /*7d80*/  S2R R12, SR_CgaCtaId ;  /* 0x00000000000c7919 */ /* 0x000e220000008800 */
[----:B------:R-:W-:Y:S01]  /*7d90*/  MOV R7, 0x400 ;  /* 0x0000040000077802 */ /* 0x000fe20000000f00 */
[----:B------:R-:W1:Y:S03]  /*7da0*/  @!P2 LDC R9, c[0x0][0x500] ;  /* 0x00014000ff09ab82 */ /* 0x000e660000000800 */
[----:B0-----:R-:W-:Y:S02]  /*7db0*/  LEA R21, R12, R7, 0x18 ;  /* 0x000000070c157211 */ /* 0x001fe400078ec0ff */
[----:B------:R-:W-:-:S03]  /*7dc0*/  SHF.L.U32 R7, R5, 0x1f, RZ ;  /* 0x0000001f05077819 */ /* 0x000fc600000006ff */
[----:B------:R-:W-:-:S04]  /*7dd0*/  IMAD R12, R6, 0x8, R21 ;  /* 0x00000008060c7824 */ /* 0x000fc800078e0215 */
[----:B------:R-:W0:Y:S02]  /*7de0*/  SYNCS.PHASECHK.TRANS64.TRYWAIT P1, [R12+URZ+0x10], R7 ;  /* 0x000010070c0075a7 */ /* 0x000e24000802017f */
[----:B01----:R-:W-:Y:S05]  /*7df0*/  @!P1 BRA `(.L_x_164) ;  /* 0x0000000c002c9947 */ /* 0x003fea0003800000 */
.L_x_182:
[----:B0-----:R-:W-:Y:S01]  /*7e00*/  PRMT R7, R18, 0x9910, RZ ;  /* 0x0000991012077816 */ /* 0x001fe200000000ff */
[----:B------:R0:W-:Y:S03]  /*7e10*/  @!P2 SYNCS.ARRIVE.TRANS64 RZ, [R12+URZ], R9 ;  /* 0x000000090cffa9a7 */ /* 0x0001e6000800003f */
[----:B------:R-:W-:-:S13]  /*7e20*/  ISETP.NE.AND P1, PT, R7, 0x2, PT ;  /* 0x000000020700780c */ /* 0x000fda0003f25270 */
[----:B0-----:R-:W-:Y:S05]  /*7e30*/  @P1 BRA `(.L_x_165) ;  /* 0x0000000000041947 */ /* 0x001fea0003800000 */
[----:B------:R-:W-:Y:S01]  /*7e40*/  BPT.TRAP 0x1 ;  /* 0x000000040000795c */ /* 0x000fe20000300000 */
.L_x_165:
[----:B------:R-:W-:Y:S05]  /*7e50*/  @P0 BRA `(.L_x_166) ;  /* 0x0000000000040947 */ /* 0x000fea0003800000 */
[----:B------:R-:W-:Y:S01]  /*7e60*/  BPT.TRAP 0x1 ;  /* 0x000000040000795c */ /* 0x000fe20000300000 */
.L_x_166:
[--C-:B------:R-:W-:Y:S01]  /*7e70*/  IMAD R7, R6, 0x8000, R21.reuse ;  /* 0x0000800006077824 */ /* 0x100fe200078e0215 */
[----:B------:R-:W-:Y:S01]  /*7e80*/  R2UR UR9, R12 ;  /* 0x000000000c0972ca */ /* 0x000fe200000e0000 */
[----:B------:R-:W-:Y:S01]  /*7e90*/  IMAD R21, R6, 0x2000, R21 ;  /* 0x0000200006157824 */ /* 0x000fe200078e0215 */
[----:B------:R-:W-:Y:S01]  /*7ea0*/  UIADD3 UR4, UP0, UR22, 0xf0, URZ ;  /* 0x000000f016047890 */ /* 0x000fe2000ff1e03f */
[----:B------:R-:W-:Y:S01]  /*7eb0*/  VIADD R4, R4, 0xffffffff ;  /* 0xffffffff04047836 */ /* 0x000fe20000000000 */
[----:B------:R-:W-:Y:S01]  /*7ec0*/  R2UR UR5, R7 ;  /* 0x00000000070572ca */ /* 0x000fe200000e0000 */
[----:B------:R-:W-:Y:S01]  /*7ed0*/  UIADD3 UR24, UP1, UR22, 0x1f0, URZ ;  /* 0x000001f016187890 */ /* 0x000fe2000ff3e03f */
[----:B------:R-:W-:Y:S01]  /*7ee0*/  R2UR UR8, R21 ;  /* 0x00000000150872ca */ /* 0x000fe200000e0000 */
[----:B------:R-:W-:Y:S01]  /*7ef0*/  VIADD R6, R6, 0x1 ;  /* 0x0000000106067836 */ /* 0x000fe20000000000 */
[----:B------:R-:W-:Y:S01]  /*7f00*/  R2UR UR11, R15 ;  /* 0x000000000f0b72ca */ /* 0x000fe200000e0000 */
[----:B------:R-:W-:Y:S01]  /*7f10*/  UIADD3.X UR25, URZ, UR23, URZ, UP1, !UPT ;  /* 0x000000173f197290 */ /* 0x000fe20008ffe43f */
[----:B------:R-:W-:Y:S01]  /*7f20*/  R2UR UR10, R20 ;  /* 0x00000000140a72ca */ /* 0x000fe200000e0000 */
[----:B------:R-:W-:Y:S01]  /*7f30*/  UMOV UR6, 0x0 ;  /* 0x0000000000067882 */ /* 0x000fe20000000000 */
[----:B------:R-:W-:Y:S01]  /*7f40*/  R2UR UR12, R8 ;  /* 0x00000000080c72ca */ /* 0x000fe200000e0000 */
[----:B------:R-:W-:Y:S01]  /*7f50*/  UMOV UR7, 0x10000000 ;  /* 0x1000000000077882 */ /* 0x000fe20000000000 */
[----:B------:R-:W-:Y:S01]  /*7f60*/  R2UR UR19, R14 ;  /* 0x000000000e1372ca */ /* 0x000fe200000e0000 */
[----:B------:R-:W-:Y:S01]  /*7f70*/  VIADD R20, R20, 0x40 ;  /* 0x0000004014147836 */ /* 0x000fe20000000000 */
[----:B------:R-:W-:Y:S01]  /*7f80*/  ISETP.GT.AND P3, PT, R4, 0x1, PT ;  /* 0x000000010400780c */ /* 0x000fe20003f64270 */
[----:B------:R-:W-:Y:S01]  /*7f90*/  UIADD3 UR14, UR5, 0x100, URZ ;  /* 0x00000100050e7890 */ /* 0x000fe2000fffe03f */
[----:B------:R-:W-:Y:S01]  /*7fa0*/  ISETP.NE.AND P1, PT, R6, 0x2, PT ;  /* 0x000000020600780c */ /* 0x000fe20003f25270 */
[----:B------:R-:W-:-:S02]  /*7fb0*/  UIADD3.X UR5, URZ, UR23, URZ, UP0, !UPT ;  /* 0x000000173f057290 */ /* 0x000fc400087fe43f */
[----:B------:R-:W-:Y:S01]  /*7fc0*/  UIADD3 UR15, UR8, 0x10100, URZ ;  /* 0x00010100080f7890 */ /* 0x000fe2000fffe03f */
[----:B------:R-:W-:Y:S02]  /*7fd0*/  SEL R12, RZ, 0x1, P1 ;  /* 0x00000001ff0c7807 */ /* 0x000fe40000800000 */
[----:B------:R-:W-:Y:S01]  /*7fe0*/  UMOV UR8, UR14 ;  /* 0x0000000e00087c82 */ /* 0x000fe20008000000 */
[----:B------:R-:W-:Y:S02]  /*7ff0*/  SEL R6, R6, RZ, P1 ;  /* 0x000000ff06067207 */ /* 0x000fe40000800000 */
[----:B------:R-:W-:Y:S01]  /*8000*/  LOP3.LUT R5, R5, R12, RZ, 0x3c, !PT ;  /* 0x0000000c05057212 */ /* 0x000fe200078e3cff */
[----:B------:R0:W-:Y:S02]  /*8010*/  UTMALDG.3D [UR8], [UR4], desc[UR6] ;  /* 0x00000608040075b4 */ /* 0x0001e40008011000 */
[----:B0-----:R-:W-:Y:S01]  /*8020*/  UMOV UR8, UR15 ;  /* 0x0000000f00087c82 */ /* 0x001fe20008000000 */
[----:B------:R-:W-:-:S02]  /*8030*/  UMOV UR11, UR19 ;  /* 0x00000013000b7c82 */ /* 0x000fc40008000000 */
[----:B------:R0:W-:Y:S02]  /*8040*/  UTMALDG.3D [UR8], [UR24], desc[UR6] ;  /* 0x00000608180075b4 */ /* 0x0001e40008011000 */
[----:B0-----:R-:W-:Y:S05]  /*8050*/  @P3 BRA `(.L_x_167) ;  /* 0xfffffffc00483947 */ /* 0x001fea000383ffff */
.L_x_163:
[----:B------:R-:W-:Y:S05]  /*8060*/  BSYNC B1 ;  /* 0x0000000000017941 */ /* 0x000fea0003800000 */
.L_x_162:
[----:B------:R-:W-:Y:S01]  /*8070*/  LOP3.LUT P3, RZ, R11, 0xff, RZ, 0xc0, !PT ;  /* 0x000000ff0bff7812 */ /* 0x000fe2000786c0ff */
[----:B------:R-:W-:Y:S01]  /*8080*/  ULDC.64 UR4, c[0x0][0x650] ;  /* 0x0001940000047ab9 */ /* 0x000fe20000000a00 */
[----:B------:R-:W-:Y:S01]  /*8090*/  IADD3 R0, R13, R0, RZ ;  /* 0x000000000d007210 */ /* 0x000fe20007ffe0ff */
[----:B------:R-:W-:Y:S01]  /*80a0*/  BSSY B1, `(.L_x_168) ;  /* 0x000006c000017945 */ /* 0x000fe20003800000 */
[----:B------:R-:W-:Y:S01]  /*80b0*/  IADD3 R16, P4, R16, UR20, RZ ;  /* 0x0000001410107c10 */ /* 0x000fe2000ff9e0ff */
[----:B------:R-:W-:Y:S01]  /*80c0*/  IMAD.MOV.U32 R7, RZ, RZ, -0x1 ;  /* 0xffffffffff077424 */ /* 0x000fe200078e00ff */
[----:B------:R-:W-:Y:S01]  /*80d0*/  SHF.R.U32.HI R4, RZ, 0x1, R0 ;  /* 0x00000001ff047819 */ /* 0x000fe20000011600 */
[----:B------:R-:W-:Y:S01]  /*80e0*/  IMAD.MOV.U32 R9, RZ, RZ, -0x1 ;  /* 0xffffffffff097424 */ /* 0x000fe200078e00ff */
[----:B------:R-:W-:Y:S01]  /*80f0*/  ISETP.GT.U32.AND P1, PT, R0, 0x1, PT ;  /* 0x000000010000780c */ /* 0x000fe20003f24070 */
[----:B------:R-:W-:Y:S01]  /*8100*/  IMAD.MOV.U32 R8, RZ, RZ, -0x1 ;  /* 0xffffffffff087424 */ /* 0x000fe200078e00ff */
[----:B------:R-:W-:-:S02]  /*8110*/  LOP3.LUT R4, R4, 0x1, RZ, 0xc0, !PT ;  /* 0x0000000104047812 */ /* 0x000fc400078ec0ff */
[----:B------:R-:W-:Y:S01]  /*8120*/  ISETP.LT.U32.AND P1, PT, R13, 0x2, P1 ;  /* 0x000000020d00780c */ /* 0x000fe20000f21070 */
[----:B------:R-:W0:Y:S01]  /*8130*/  @P3 S2R R6, SR_CgaCtaId ;  /* 0x0000000000063919 */ /* 0x000e220000008800 */
[----:B------:R-:W-:Y:S02]  /*8140*/  @P3 MOV R5, 0x400 ;  /* 0x0000040000053802 */ /* 0x000fe40000000f00 */
[----:B------:R-:W-:Y:S02]  /*8150*/  IADD3.X R17, R17, UR13, RZ, P4, !PT ;  /* 0x0000000d11117c10 */ /* 0x000fe4000a7fe4ff */
[----:B------:R-:W-:Y:S02]  /*8160*/  ISETP.GE.U32.AND P4, PT, R16, UR4, PT ;  /* 0x0000000410007c0c */ /* 0x000fe4000bf86070 */
[----:B------:R-:W-:Y:S02]  /*8170*/  LOP3.LUT R0, R0, 0x1, RZ, 0xc0, !PT ;  /* 0x0000000100007812 */ /* 0x000fe400078ec0ff */
[----:B------:R-:W-:-:S02]  /*8180*/  PRMT R11, RZ, 0x7610, R11 ;  /* 0x00007610ff0b7816 */ /* 0x000fc4000000000b */
[----:B0-----:R-:W-:-:S04]  /*8190*/  @P3 LEA R5, R6, R5, 0x18 ;  /* 0x0000000506053211 */ /* 0x001fc800078ec0ff */
[----:B------:R0:W-:Y:S01]  /*81a0*/  @P3 SYNCS.ARRIVE.TRANS64.A1T0 RZ, [R5+URZ+0x38], RZ ;  /* 0x000038ff05ff39a7 */ /* 0x0001e2000810003f */
[----:B------:R-:W-:Y:S02]  /*81b0*/  ISETP.NE.U32.AND P3, PT, R4, 0x1, PT ;  /* 0x000000010400780c */ /* 0x000fe40003f65070 */
[----:B------:R-:W-:Y:S02]  /*81c0*/  SEL R4, RZ, 0x1, !P1 ;  /* 0x00000001ff047807 */ /* 0x000fe40004800000 */
[----:B------:R-:W-:Y:S02]  /*81d0*/  ISETP.GE.U32.AND.EX P1, PT, R17, UR5, PT, P4 ;  /* 0x0000000511007c0c */ /* 0x000fe4000bf26140 */
[----:B------:R-:W-:-:S04]  /*81e0*/  ISETP.GT.U32.AND P3, PT, R13, 0x1, !P3 ;  /* 0x000000010d00780c */ /* 0x000fc80005f64070 */
[----:B0-----:R-:W-:-:S04]  /*81f0*/  SEL R5, RZ, 0x1, !P3 ;  /* 0x00000001ff057807 */ /* 0x001fc80005800000 */
[--C-:B------:R-:W-:Y:S02]  /*8200*/  LOP3.LUT R3, R5, R3, R4.reuse, 0x96, !PT ;  /* 0x0000000305037212 */ /* 0x100fe400078e9604 */
[----:B------:R-:W-:Y:S01]  /*8210*/  PRMT R4, RZ, 0x7610, R4 ;  /* 0x00007610ff047816 */ /* 0x000fe20000000004 */
[----:B------:R-:W-:Y:S06]  /*8220*/  @P1 BRA `(.L_x_169) ;  /* 0x00000004004c1947 */ /* 0x000fec0003800000 */
[----:B------:R-:W-:Y:S01]  /*8230*/  ULDC.64 UR4, c[0x0][0x628] ;  /* 0x00018a0000047ab9 */ /* 0x000fe20000000a00 */
[----:B------:R-:W0:Y:S01]  /*8240*/  S2R R14, SR_CTAID.X ;  /* 0x00000000000e7919 */ /* 0x000e220000002500 */
[----:B------:R-:W-:Y:S01]  /*8250*/  ISETP.NE.U32.AND P1, PT, RZ, UR4, PT ;  /* 0x00000004ff007c0c */ /* 0x000fe2000bf25070 */
[----:B------:R-:W-:Y:S01]  /*8260*/  ULDC UR7, c[0x0][0x630] ;  /* 0x00018c0000077ab9 */ /* 0x000fe20000000800 */
[----:B------:R-:W-:Y:S01]  /*8270*/  IMAD.MOV.U32 R4, RZ, RZ, R16 ;  /* 0x000000ffff047224 */ /* 0x000fe200078e0010 */
[----:B------:R-:W1:Y:S01]  /*8280*/  S2R R12, SR_CTAID.Y ;  /* 0x00000000000c7919 */ /* 0x000e620000002600 */
[----:B------:R-:W-:Y:S01]  /*8290*/  ISETP.NE.AND.EX P1, PT, RZ, UR5, PT, P1 ;  /* 0x00000005ff007c0c */ /* 0x000fe2000bf25310 */
[----:B------:R-:W-:-:S12]  /*82a0*/  IMAD.MOV.U32 R5, RZ, RZ, R17 ;  /* 0x000000ffff057224 */ /* 0x000fd800078e0011 */
[----:B------:R-:W-:Y:S05]  /*82b0*/  @!P1 BRA `(.L_x_170) ;  /* 0x0000000000289947 */ /* 0x000fea0003800000 */
[----:B------:R-:W-:Y:S02]  /*82c0*/  ULDC UR6, c[0x0][0x634] ;  /* 0x00018d0000067ab9 */ /* 0x000fe40000000800 */
[----:B------:R-:W-:-:S05]  /*82d0*/  IADD3 R9, P1, R16, UR6, RZ ;  /* 0x0000000610097c10 */ /* 0x000fca000ff3e0ff */
[----:B------:R-:W-:-:S04]  /*82e0*/  IMAD.X R15, RZ, RZ, R17, P1 ;  /* 0x000000ffff0f7224 */ /* 0x000fc800008e0611 */
[----:B------:R-:W-:-:S04]  /*82f0*/  IMAD.WIDE.U32 R6, R15, UR4, RZ ;  /* 0x000000040f067c25 */ /* 0x000fc8000f8e00ff */
[----:B------:R-:W-:-:S04]  /*8300*/  IMAD.WIDE.U32 R6, P1, R9, UR5, R6 ;  /* 0x0000000509067c25 */ /* 0x000fc8000f820006 */
[----:B------:R-:W-:-:S04]  /*8310*/  IMAD.WIDE.U32 R8, R9, UR4, RZ ;  /* 0x0000000409087c25 */ /* 0x000fc8000f8e00ff */
[----:B------:R-:W-:Y:S01]  /*8320*/  IMAD.X R5, RZ, RZ, RZ, P1 ;  /* 0x000000ffff057224 */ /* 0x000fe200008e06ff */
[----:B------:R-:W-:Y:S01]  /*8330*/  IADD3 RZ, P1, R9, R6, RZ ;  /* 0x0000000609ff7210 */ /* 0x000fe20007f3e0ff */
[----:B------:R-:W-:-:S04]  /*8340*/  IMAD.MOV.U32 R4, RZ, RZ, R7 ;  /* 0x000000ffff047224 */ /* 0x000fc800078e0007 */
[----:B------:R-:W-:-:S08]  /*8350*/  IMAD.WIDE.U32.X R4, R15, UR5, R4, P1 ;  /* 0x000000050f047c25 */ /* 0x000fd000088e0404 */
.L_x_170:
[--C-:B------:R-:W-:Y:S01]  /*8360*/  SHF.R.U64 R8, R4, UR7, R5.reuse ;  /* 0x0000000704087c19 */ /* 0x100fe20008001205 */
[----:B------:R-:W-:Y:S01]  /*8370*/  ULDC.64 UR4, c[0x0][0x620] ;  /* 0x0001880000047ab9 */ /* 0x000fe20000000a00 */
[----:B------:R-:W-:Y:S01]  /*8380*/  SHF.R.U32.HI R4, RZ, UR7, R5 ;  /* 0x00000007ff047c19 */ /* 0x000fe20008011605 */
[----:B------:R-:W2:Y:S01]  /*8390*/  LDC R25, c[0x0][0x144] ;  /* 0x00005100ff197b82 */ /* 0x000ea20000000800 */
[----:B------:R-:W-:Y:S01]  /*83a0*/  IADD3 R7, P1, RZ, -R8, RZ ;  /* 0x80000008ff077210 */ /* 0x000fe20007f3e0ff */
[----:B------:R-:W-:Y:S01]  /*83b0*/  ULDC.64 UR8, c[0x0][0x640] ;  /* 0x0001900000087ab9 */ /* 0x000fe20000000a00 */
[----:B0-----:R-:W-:Y:S01]  /*83c0*/  I2FP.F32.U32 R9, R14 ;  /* 0x0000000e00097245 */ /* 0x001fe20000201000 */
[----:B------:R-:W-:Y:S02]  /*83d0*/  ULDC UR6, c[0x0][0x608] ;  /* 0x0001820000067ab9 */ /* 0x000fe40000000800 */
[----:B------:R-:W-:Y:S01]  /*83e0*/  IMAD.X R4, RZ, RZ, ~R4, P1 ;  /* 0x000000ffff047224 */ /* 0x000fe200008e0e04 */
[----:B------:R-:W-:Y:S01]  /*83f0*/  ISETP.NE.U32.AND P1, PT, RZ, UR8, PT ;  /* 0x00000008ff007c0c */ /* 0x000fe2000bf25070 */
[----:B------:R-:W0:Y:S02]  /*8400*/  LDC R21, c[0x0][0x148] ;  /* 0x00005200ff157b82 */ /* 0x000e240000000800 */
[----:B------:R-:W-:Y:S01]  /*8410*/  IMAD R6, R4, UR4, RZ ;  /* 0x0000000404067c24 */ /* 0x000fe2000f8e02ff */
[----:B------:R-:W-:Y:S01]  /*8420*/  ISETP.NE.AND.EX P1, PT, RZ, UR9, PT, P1 ;  /* 0x00000009ff007c0c */ /* 0x000fe2000bf25310 */
[----:B------:R-:W-:Y:S01]  /*8430*/  IMAD.WIDE.U32 R4, R7, UR4, R16 ;  /* 0x0000000407047c25 */ /* 0x000fe2000f8e0010 */
[----:B------:R-:W-:-:S03]  /*8440*/  ULDC UR4, c[0x0][0x150] ;  /* 0x0000540000047ab9 */ /* 0x000fc60000000800 */
[----:B------:R-:W-:Y:S02]  /*8450*/  IMAD R7, R7, UR5, R6 ;  /* 0x0000000507077c24 */ /* 0x000fe4000f8e0206 */
[----:B------:R-:W-:Y:S01]  /*8460*/  FMUL R6, R9, UR4 ;  /* 0x0000000409067c20 */ /* 0x000fe20008400000 */
[----:B------:R-:W-:Y:S01]  /*8470*/  ULDC UR4, c[0x0][0x618] ;  /* 0x0001860000047ab9 */ /* 0x000fe20000000800 */
[----:B------:R-:W-:Y:S01]  /*8480*/  ULDC UR5, c[0x0][0x154] ;  /* 0x0000550000057ab9 */ /* 0x000fe20000000800 */
[----:B------:R-:W-:-:S03]  /*8490*/  IMAD.IADD R5, R5, 0x1, R7 ;  /* 0x0000000105057824 */ /* 0x000fc600078e0207 */
[----:B------:R-:W3:Y:S02]  /*84a0*/  F2I.U32.TRUNC.NTZ R6, R6 ;  /* 0x0000000600067305 */ /* 0x000ee4000020f000 */
[----:B------:R-:W-:Y:S02]  /*84b0*/  SHF.R.U64 R9, R4, UR4, R5 ;  /* 0x0000000404097c19 */ /* 0x000fe40008001205 */
[----:B-1----:R-:W-:-:S05]  /*84c0*/  I2FP.F32.U32 R4, R12 ;  /* 0x0000000c00047245 */ /* 0x002fca0000201000 */
[----:B------:R-:W-:Y:S01]  /*84d0*/  FMUL R22, R4, UR5 ;  /* 0x0000000504167c20 */ /* 0x000fe20008400000 */
[----:B------:R-:W-:Y:S01]  /*84e0*/  SHF.R.U32.HI R4, RZ, UR4, R5 ;  /* 0x00000004ff047c19 */ /* 0x000fe20008011605 */
[----:B------:R-:W-:-:S03]  /*84f0*/  ULDC UR4, c[0x0][0x658] ;  /* 0x0001960000047ab9 */ /* 0x000fc60000000800 */
[--C-:B------:R-:W-:Y:S01]  /*8500*/  SHF.R.U64 R20, R9, UR6, R4.reuse ;  /* 0x0000000609147c19 */ /* 0x100fe20008001204 */
[----:B------:R-:W1:Y:S01]  /*8510*/  F2I.U32.TRUNC.NTZ R22, R22 ;  /* 0x0000001600167305 */ /* 0x000e62000020f000 */
[----:B------:R-:W-:Y:S01]  /*8520*/  SHF.R.U32.HI R5, RZ, UR6, R4 ;  /* 0x00000006ff057c19 */ /* 0x000fe20008011604 */
[----:B---3--:R-:W-:-:S03]  /*8530*/  IMAD.MOV R6, RZ, RZ, -R6 ;  /* 0x000000ffff067224 */ /* 0x008fc600078e0a06 */
[--C-:B------:R-:W-:Y:S01]  /*8540*/  SHF.R.U64 R15, R20, UR4, R5.reuse ;  /* 0x00000004140f7c19 */ /* 0x100fe20008001205 */
[----:B--2---:R-:W-:Y:S01]  /*8550*/  IMAD R14, R25, R6, R14 ;  /* 0x00000006190e7224 */ /* 0x004fe200078e020e */
[----:B------:R-:W-:-:S03]  /*8560*/  SHF.R.U32.HI R23, RZ, UR4, R5 ;  /* 0x00000004ff177c19 */ /* 0x000fc60008011605 */
[----:B------:R-:W-:Y:S02]  /*8570*/  IMAD.MOV.U32 R4, RZ, RZ, R15 ;  /* 0x000000ffff047224 */ /* 0x000fe400078e000f */
[----:B------:R-:W-:Y:S01]  /*8580*/  IMAD.MOV.U32 R5, RZ, RZ, R23 ;  /* 0x000000ffff057224 */ /* 0x000fe200078e0017 */
[----:B-1----:R-:W-:Y:S06]  /*8590*/  @!P1 BRA `(.L_x_171) ;  /* 0x0000000000289947 */ /* 0x002fec0003800000 */
[----:B------:R-:W-:Y:S02]  /*85a0*/  ULDC UR4, c[0x0][0x64c] ;  /* 0x0001930000047ab9 */ /* 0x000fe40000000800 */
[----:B------:R-:W-:-:S05]  /*85b0*/  IADD3 R5, P1, R15, UR4, RZ ;  /* 0x000000040f057c10 */ /* 0x000fca000ff3e0ff */
[----:B------:R-:W-:-:S04]  /*85c0*/  IMAD.X R23, RZ, RZ, R23, P1 ;  /* 0x000000ffff177224 */ /* 0x000fc800008e0617 */
[----:B------:R-:W-:-:S04]  /*85d0*/  IMAD.WIDE.U32 R6, R23, UR8, RZ ;  /* 0x0000000817067c25 */ /* 0x000fc8000f8e00ff */
[----:B------:R-:W-:-:S04]  /*85e0*/  IMAD.WIDE.U32 R6, P1, R5, UR9, R6 ;  /* 0x0000000905067c25 */ /* 0x000fc8000f820006 */
[----:B------:R-:W-:-:S04]  /*85f0*/  IMAD.WIDE.U32 R4, R5, UR8, RZ ;  /* 0x0000000805047c25 */ /* 0x000fc8000f8e00ff */
[----:B------:R-:W-:Y:S01]  /*8600*/  IMAD.MOV.U32 R4, RZ, RZ, R7 ;  /* 0x000000ffff047224 */ /* 0x000fe200078e0007 */
[----:B------:R-:W-:Y:S01]  /*8610*/  IADD3 RZ, P3, R5, R6, RZ ;  /* 0x0000000605ff7210 */ /* 0x000fe20007f7e0ff */
[----:B------:R-:W-:-:S04]  /*8620*/  IMAD.X R5, RZ, RZ, RZ, P1 ;  /* 0x000000ffff057224 */ /* 0x000fc800008e06ff */
[----:B------:R-:W-:-:S08]  /*8630*/  IMAD.WIDE.U32.X R4, R23, UR9, R4, P3 ;  /* 0x0000000917047c25 */ /* 0x000fd000098e0404 */
.L_x_171:
[----:B------:R-:W-:Y:S01]  /*8640*/  ISETP.NE.AND P1, PT, R2, 0x1, PT ;  /* 0x000000010200780c */ /* 0x000fe20003f25270 */
[----:B------:R-:W-:Y:S01]  /*8650*/  ULDC UR4, c[0x0][0x648] ;  /* 0x0001920000047ab9 */ /* 0x000fe20000000800 */
[----:B------:R-:W-:Y:S01]  /*8660*/  LOP3.LUT R20, R20, UR17, RZ, 0xc0, !PT ;  /* 0x0000001114147c12 */ /* 0x000fe2000f8ec0ff */
[----:B------:R-:W-:Y:S01]  /*8670*/  IMAD.MOV R22, RZ, RZ, -R22 ;  /* 0x000000ffff167224 */ /* 0x000fe200078e0a16 */
[----:B------:R-:W-:Y:S01]  /*8680*/  SHF.R.U64 R5, R4, UR4, R5 ;  /* 0x0000000404057c19 */ /* 0x000fe20008001205 */
[----:B------:R-:W-:Y:S01]  /*8690*/  ULDC UR4, c[0x0][0x638] ;  /* 0x00018e0000047ab9 */ /* 0x000fe20000000800 */
[----:B------:R-:W-:Y:S01]  /*86a0*/  LOP3.LUT R6, R9, UR16, RZ, 0xc0, !PT ;  /* 0x0000001009067c12 */ /* 0x000fe2000f8ec0ff */
[----:B------:R-:W-:Y:S02]  /*86b0*/  ULDC UR5, c[0x0][0x610] ;  /* 0x0001840000057ab9 */ /* 0x000fe40000000800 */
[----:B------:R-:W-:Y:S02]  /*86c0*/  IMAD.MOV R4, RZ, RZ, -R5 ;  /* 0x000000ffff047224 */ /* 0x000fe400078e0a05 */
[----:B------:R-:W-:-:S02]  /*86d0*/  IMAD R5, R5, UR18, R20 ;  /* 0x0000001205057c24 */ /* 0x000fc4000f8e0214 */
[----:B0-----:R-:W-:Y:S02]  /*86e0*/  @P1 IMAD R14, R21, R22, R12 ;  /* 0x00000016150e1224 */ /* 0x001fe400078e020c */
[----:B------:R-:W-:Y:S01]  /*86f0*/  IMAD R15, R4, UR4, R15 ;  /* 0x00000004040f7c24 */ /* 0x000fe2000f8e020f */
[----:B------:R-:W-:Y:S01]  /*8700*/  ULDC UR4, c[0x0][0x600] ;  /* 0x0001800000047ab9 */ /* 0x000fe20000000800 */
[----:B------:R-:W-:Y:S02]  /*8710*/  IMAD R14, R5, UR5, R14 ;  /* 0x00000005050e7c24 */ /* 0x000fe4000f8e020e */
[----:B------:R-:W-:Y:S02]  /*8720*/  IMAD R15, R15, UR4, R6 ;  /* 0x000000040f0f7c24 */ /* 0x000fe4000f8e0206 */
[----:B------:R-:W-:-:S03]  /*8730*/  IMAD.MOV.U32 R4, RZ, RZ, 0x1 ;  /* 0x00000001ff047424 */ /* 0x000fc600078e00ff */
[----:B------:R-:W-:Y:S02]  /*8740*/  SEL R9, R15, R14, !P1 ;  /* 0x0000000e0f097207 */ /* 0x000fe40004800000 */
[----:B------:R-:W-:-:S07]  /*8750*/  SEL R7, R14, R15, !P1 ;  /* 0x0000000f0e077207 */ /* 0x000fce0004800000 */
.L_x_169:
[----:B------:R-:W-:Y:S05]  /*8760*/  BSYNC B1 ;  /* 0x0000000000017941 */ /* 0x000fea0003800000 */
.L_x_168:
[----:B------:R-:W-:-:S13]  /*8770*/  LOP3.LUT P1, RZ, R4, 0xff, RZ, 0xc0, !PT ;  /* 0x000000ff04ff7812 */ /* 0x000fda000782c0ff */
[----:B------:R-:W-:Y:S05]  /*8780*/  @P1 BRA `(.L_x_172) ;  /* 0xfffffff400481947 */ /* 0x000fea000383ffff */
[----:B------:R-:W-:Y:S05]  /*8790*/  BSYNC B0 ;  /* 0x0000000000007941 */ /* 0x000fea0003800000 */
.L_x_160:
[----:B------:R-:W-:-:S03]  /*87a0*/  UMOV UR4, 0xffffffff ;  /* 0xffffffff00047882 */ /* 0x000fc60000000000 */
[----:B------:R-:W-:Y:S05]  /*87b0*/  BRA.DIV UR4, `(.L_x_173) ;  /* 0x0000000204d07947 */ /* 0x000fea000b800000 */
[----:B------:R-:W-:-:S13]  /*87c0*/  ELECT P6, URZ, PT ;  /* 0x00000000003f782f */ /* 0x000fda00038c0000 */
.L_x_185:
[----:B------:R-:W-:Y:S04]  /*87d0*/  BSSY B0, `(.L_x_174) ;  /* 0x0000019000007945 */ /* 0x000fe80003800000 */
[----:B------:R-:W-:Y:S05]  /*87e0*/  @!P6 BRA `(.L_x_175) ;  /* 0x00000000005ce947 */ /* 0x000fea0003800000 */
[----:B------:R-:W-:-:S04]  /*87f0*/  LOP3.LUT R19, R19, 0x2, RZ, 0xfc, !PT ;  /* 0x0000000213137812 */ /* 0x000fc800078efcff */
[----:B------:R-:W-:-:S13]  /*8800*/  ISETP.NE.AND P0, PT, R19, 0x3, PT ;  /* 0x000000031300780c */ /* 0x000fda0003f05270 */
[----:B------:R-:W-:Y:S05]  /*8810*/  @!P0 BRA `(.L_x_176) ;  /* 0x0000000000048947 */ /* 0x000fea0003800000 */
[----:B------:R-:W-:Y:S01]  /*8820*/  BPT.TRAP 0x1 ;  /* 0x000000040000795c */ /* 0x000fe20000300000 */
.L_x_176:
[----:B------:R-:W0:Y:S01]  /*8830*/  S2R R5, SR_CgaCtaId ;  /* 0x0000000000057919 */ /* 0x000e220000008800 */
[----:B------:R-:W-:Y:S02]  /*8840*/  MOV R2, 0x400 ;  /* 0x0000040000027802 */ /* 0x000fe40000000f00 */
[----:B------:R-:W-:Y:S02]  /*8850*/  SHF.L.U32 R4, R3, 0x1f, RZ ;  /* 0x0000001f03047819 */ /* 0x000fe400000006ff */
[----:B0-----:R-:W-:-:S05]  /*8860*/  LEA R5, R5, R2, 0x18 ;  /* 0x0000000205057211 */ /* 0x001fca00078ec0ff */
[----:B------:R-:W-:-:S04]  /*8870*/  VIADD R5, R5, 0x10 ;  /* 0x0000001005057836 */ /* 0x000fc80000000000 */
[C---:B------:R-:W-:Y:S02]  /*8880*/  IMAD R7, R0.reuse, 0x8, R5 ;  /* 0x0000000800077824 */ /* 0x040fe400078e0205 */
[----:B------:R-:W-:Y:S02]  /*8890*/  VIADD R0, R0, 0x1 ;  /* 0x0000000100007836 */ /* 0x000fe40000000000 */
[----:B------:R-:W0:Y:S03]  /*88a0*/  SYNCS.PHASECHK.TRANS64.TRYWAIT P0, [R7+URZ], R4 ;  /* 0x00000004070075a7 */ /* 0x000e26000800017f */
[----:B------:R-:W-:-:S04]  /*88b0*/  ISETP.NE.AND P1, PT, R0, 0x2, PT ;  /* 0x000000020000780c */ /* 0x000fc80003f25270 */
[----:B------:R-:W-:Y:S02]  /*88c0*/  SEL R2, RZ, 0x1, P1 ;  /* 0x00000001ff027807 */ /* 0x000fe40000800000 */
[----:B------:R-:W-:Y:S02]  /*88d0*/  SEL R0, R0, RZ, P1 ;  /* 0x000000ff00007207 */ /* 0x000fe40000800000 */
[----:B------:R-:W-:Y:S01]  /*88e0*/  LOP3.LUT R2, R3, R2, RZ, 0x3c, !PT ;  /* 0x0000000203027212 */ /* 0x000fe200078e3cff */
[----:B0-----:R-:W-:Y:S06]  /*88f0*/  @!P0 BRA `(.L_x_177) ;  /* 0x0000000000a08947 */ /* 0x001fec0003800000 */
.L_x_186:
[----:B------:R-:W-:Y:S01]  /*8900*/  IMAD R5, R0, 0x8, R5 ;  /* 0x0000000800057824 */ /* 0x000fe200078e0205 */
[----:B------:R-:W-:-:S07]  /*8910*/  SHF.L.U32 R0, R2, 0x1f, RZ ;  /* 0x0000001f02007819 */ /* 0x000fce00000006ff */
.L_x_178:
[----:B-1----:R1:W2:Y:S02]  /*8920*/  SYNCS.PHASECHK.TRANS64.TRYWAIT P0, [R5+URZ], R0 ;  /* 0x00000000050075a7 */ /* 0x0022a4000800017f */
[----:B--2---:R-:W-:Y:S05]  /*8930*/  @!P0 NANOSLEEP.SYNCS 0x989680 ;  /* 0x009896800000895d */ /* 0x004fea0003900000 */
[----:B------:R-:W2:Y:S02]  /*8940*/  @!P0 SYNCS.PHASECHK.TRANS64 P0, [R5+URZ], R0 ;  /* 0x00000000050085a7 */ /* 0x000ea4000800007f */
[----:B--2---:R-:W-:Y:S05]  /*8950*/  @!P0 BRA `(.L_x_178) ;  /* 0xfffffffc00f08947 */ /* 0x004fea000383ffff */
.L_x_175:
[----:B------:R-:W-:Y:S05]  /*8960*/  BSYNC B0 ;  /* 0x0000000000007941 */ /* 0x000fea0003800000 */
.L_x_174:
[----:B------:R-:W-:Y:S05]  /*8970*/  EXIT ;  /* 0x000000000000794d */ /* 0x000fea0003800000 */
.L_x_17:
[----:B---3--:R3:W4:Y:S02]  /*8980*/  SYNCS.PHASECHK.TRANS64.TRYWAIT P1, [R3+URZ], R0 ;  /* 0x00000000030075a7 */ /* 0x008724000802017f */
[----:B----4-:R-:W-:Y:S05]  /*8990*/  @!P1 NANOSLEEP.SYNCS 0x989680 ;  /* 0x009896800000995d */ /* 0x010fea0003900000 */
[----:B------:R-:W4:Y:S02]  /*89a0*/  @!P1 SYNCS.PHASECHK.TRANS64 P1, [R3+URZ], R0 ;  /* 0x00000000030095a7 */ /* 0x000f24000802007f */
[----:B----4-:R-:W-:Y:S05]  /*89b0*/  @!P1 BRA `(.L_x_17) ;  /* 0xfffffffc00f09947 */ /* 0x010fea000383ffff */
[----:B------:R-:W-:Y:S05]  /*89c0*/  BRA `(.L_x_16) ;  /* 0xffffff8800047947 */ /* 0x000fea000383ffff */
.L_x_22:
[----:B-1----:R-:W-:-:S04]  /*89d0*/  IMAD.U32 R4, RZ, RZ, UR8 ;  /* 0x00000008ff047e24 */ /* 0x002fc8000f8e00ff */
[----:B------:R1:W2:Y:S03]  /*89e0*/  SYNCS.PHASECHK.TRANS64.TRYWAIT P1, [R4+URZ], R3 ;  /* 0x00000003040075a7 */ /* 0x0002a6000802017f */
[----:B--2---:R-:W-:Y:S05]  /*89f0*/  @!P1 NANOSLEEP.SYNCS 0x989680 ;  /* 0x009896800000995d */ /* 0x004fea0003900000 */
[----:B------:R-:W2:Y:S02]  /*8a00*/  @!P1 SYNCS.PHASECHK.TRANS64 P1, [R4+URZ], R3 ;  /* 0x00000003040095a7 */ /* 0x000ea4000802007f */
[----:B--2---:R-:W-:Y:S05]  /*8a10*/  @!P1 BRA `(.L_x_22) ;  /* 0xfffffffc00ec9947 */ /* 0x004fea000383ffff */
[----:B------:R-:W-:Y:S05]  /*8a20*/  BRA `(.L_x_21) ;  /* 0xffffff8c00447947 */ /* 0x000fea000383ffff */
.L_x_161:
[----:B------:R-:W-:Y:S01]  /*8a30*/  BSSY B1, `(.L_x_179) ;  /* 0x0000006000017945 */ /* 0x000fe20003800000 */
[----:B------:R-:W-:-:S07]  /*8a40*/  IMAD.MOV.U32 R15, RZ, RZ, -0x1 ;  /* 0xffffffffff0f7424 */ /* 0x000fce00078e00ff */
[----:B------:R-:W-:Y:S05]  /*8a50*/  WARPSYNC.COLLECTIVE R15, `(.L_x_180) ;  /* 0x000000000f0c7348 */ /* 0x000fea0003c00000 */
[----:B------:R-:W-:Y:S02]  /*8a60*/  ELECT P6, UR62, PT ;  /* 0x00000000003e782f */ /* 0x000fe400038c0000 */
[----:B------:R-:W-:Y:S01]  /*8a70*/  MOV R14, UR62 ;  /* 0x0000003e000e7c02 */ /* 0x000fe20008000f00 */
[----:B------:R-:W-:Y:S10]  /*8a80*/  ENDCOLLECTIVE ;  /* 0x000000000000791b */ /* 0x000ff40003800000 */
.L_x_180:
[----:B------:R-:W-:Y:S05]  /*8a90*/  BSYNC B1 ;  /* 0x0000000000017941 */ /* 0x000fea0003800000 */
.L_x_179:
[----:B------:R-:W-:Y:S05]  /*8aa0*/  BRA `(.L_x_181) ;  /* 0xfffffff0008c7947 */ /* 0x000fea000383ffff */
.L_x_164:
[----:B0-----:R0:W1:Y:S02]  /*8ab0*/  SYNCS.PHASECHK.TRANS64.TRYWAIT P1, [R12+URZ+0x10], R7 ;  /* 0x000010070c0075a7 */ /* 0x001064000802017f */
[----:B-1----:R-:W-:Y:S05]  /*8ac0*/  @!P1 NANOSLEEP.SYNCS 0x989680 ;  /* 0x009896800000995d */ /* 0x002fea0003900000 */
[----:B------:R-:W1:Y:S02]  /*8ad0*/  @!P1 SYNCS.PHASECHK.TRANS64 P1, [R12+URZ+0x10], R7 ;  /* 0x000010070c0095a7 */ /* 0x000e64000802007f */
[----:B-1----:R-:W-:Y:S05]  /*8ae0*/  @!P1 BRA `(.L_x_164) ;  /* 0xfffffffc00f09947 */ /* 0x002fea000383ffff */
[----:B------:R-:W-:Y:S05]  /*8af0*/  BRA `(.L_x_182) ;  /* 0xfffffff000c07947 */ /* 0x000fea000383ffff */
.L_x_173:
[----:B------:R-:W-:Y:S01]  /*8b00*/  BSSY B0, `(.L_x_183) ;  /* 0x0000006000007945 */ /* 0x000fe20003800000 */
[----:B------:R-:W-:-:S07]  /*8b10*/  IMAD.MOV.U32 R15, RZ, RZ, -0x1 ;  /* 0xffffffffff0f7424 */ /* 0x000fce00078e00ff */
[----:B------:R-:W-:Y:S05]  /*8b20*/  WARPSYNC.COLLECTIVE R15, `(.L_x_184) ;  /* 0x000000000f0c7348 */ /* 0x000fea0003c00000 */
[----:B------:R-:W-:Y:S02]  /*8b30*/  ELECT P6, UR62, PT ;  /* 0x00000000003e782f */ /* 0x000fe400038c0000 */
[----:B------:R-:W-:Y:S01]  /*8b40*/  MOV R14, UR62 ;  /* 0x0000003e000e7c02 */ /* 0x000fe20008000f00 */
[----:B------:R-:W-:Y:S10]  /*8b50*/  ENDCOLLECTIVE ;  /* 0x000000000000791b */ /* 0x000ff40003800000 */
.L_x_184:
[----:B------:R-:W-:Y:S05]  /*8b60*/  BSYNC B0 ;  /* 0x0000000000007941 */ /* 0x000fea0003800000 */
.L_x_183:
[----:B------:R-:W-:Y:S05]  /*8b70*/  BRA `(.L_x_185) ;  /* 0xfffffffc00147947 */ /* 0x000fea000383ffff */
.L_x_177:
[----:B0-----:R0:W1:Y:S02]  /*8b80*/  SYNCS.PHASECHK.TRANS64.TRYWAIT P0, [R7+URZ], R4 ;  /* 0x00000004070075a7 */ /* 0x001064000800017f */
[----:B-1----:R-:W-:Y:S05]  /*8b90*/  @!P0 NANOSLEEP.SYNCS 0x989680 ;  /* 0x009896800000895d */ /* 0x002fea0003900000 */
[----:B------:R-:W1:Y:S02]  /*8ba0*/  @!P0 SYNCS.PHASECHK.TRANS64 P0, [R7+URZ], R4 ;  /* 0x00000004070085a7 */ /* 0x000e64000800007f */
[----:B-1----:R-:W-:Y:S05]  /*8bb0*/  @!P0 BRA `(.L_x_177) ;  /* 0xfffffffc00f08947 */ /* 0x002fea000383ffff */
[----:B------:R-:W-:Y:S05]  /*8bc0*/  BRA `(.L_x_186) ;  /* 0xfffffffc004c7947 */ /* 0x000fea000383ffff */
.L_x_187:
[----:B------:R-:W-:-:S00]  /*8bd0*/  BRA `(.L_x_187) ;  /* 0xfffffffc00fc7947 */ /* 0x000fc0000383ffff */
[----:B------:R-:W-:-:S00]  /*8be0*/  NOP ;  /* 0x0000000000007918 */ /* 0x000fc00000000000 */
        /* <DEDUP_REMOVED lines=9> */
.L_x_188:


//--------------------- .nv.global.init           --------------------------
	.section	.nv.global.init,"aw",@progbits
.nv.global.init:
	.type		$str$22,@object
	.size		$str$22,($str$23 - $str$22)
$str$22:
        /*0000*/ 	.byte	0x6b, 0x5f, 0x74, 0x69, 0x6c, 0x65, 0x5f, 0x63, 0x6f, 0x75, 0x6e, 0x74, 0x20, 0x3e, 0x3d, 0x20
        /*0010*/ 	.byte	0x31, 0x00
	.type		$str$23,@object
	.size		$str$23,(__unnamed_1 - $str$23)
$str$23:
        /*0012*/ 	.byte	0x2f, 0x74, 0x6d, 0x70, 0x2f, 0x63, 0x75, 0x74, 0x6c, 0x61, 0x73, 0x73, 0x5f, 0x73, 0x77, 0x65
        /*0022*/ 	.byte	0x65, 0x70, 0x5f, 0x73, 0x72, 0x63, 0x2f, 0x69, 0x6e, 0x63, 0x6c, 0x75, 0x64, 0x65, 0x2f, 0x63
        /*0032*/ 	.byte	0x75, 0x74, 0x6c, 0x61, 0x73, 0x73, 0x2f, 0x67, 0x65, 0x6d, 0x6d, 0x2f, 0x63, 0x6f, 0x6c, 0x6c
        /*0042*/ 	.byte	0x65, 0x63, 0x74, 0x69, 0x76, 0x65, 0x2f, 0x73, 0x6d, 0x39, 0x30, 0x5f, 0x6d, 0x6d, 0x61, 0x5f
        /*0052*/ 	.byte	0x74, 0x6d, 0x61, 0x5f, 0x67, 0x6d, 0x6d, 0x61, 0x5f, 0x73, 0x73, 0x5f, 0x77, 0x61, 0x72, 0x70
        /*0062*/ 	.byte	0x73, 0x70, 0x65, 0x63, 0x69, 0x61, 0x6c, 0x69, 0x7a, 0x65, 0x64, 0x2e, 0x68, 0x70, 0x70, 0x00
	.type		__unnamed_1,@object
	.size		__unnamed_1,(.L_0 - __unnamed_1)
__unnamed_1:
        /*0072*/ 	.byte	0x76, 0x6f, 0x69, 0x64, 0x20, 0x63, 0x75, 0x74, 0x6c, 0x61, 0x73, 0x73, 0x3a, 0x3a, 0x67, 0x65
        /* <DEDUP_REMOVED lines=179> */
        /*0bb2*/ 	.byte	0x64, 0x65, 0x6e, 0x74, 0x69, 0x74, 0x79, 0x5d, 0x00
.L_0:


//--------------------- .nv.shared._ZN7cutlass13device_kernelINS_4gemm6kernel13GemmUniversalIN4cute5tupleIJiiiiEEENS1_10collective13CollectiveMmaINS1_34MainloopSm90TmaGmmaWarpSpecializedILi2ENS5_IJNS4_1CILi1EEESB_SB_EEENS1_35KernelTmaWarpSpecializedCooperativeEEENS5_IJNSA_ILi256EEENSA_ILi64EEESG_EEENS_6half_tENS5_IJlSB_lEEESI_SJ_NS4_8TiledMMAINS4_8MMA_AtomIJNS4_4SM904GMMA25MMA_64x64x16_F32F16F16_SSILNSN_5MajorE0ELSP_0ELNSN_7ScaleInE1ELSQ_1EEEEEENS4_6LayoutINS5_IJNSA_ILi2EEESB_SB_EEENS5_IJSB_NSA_ILi0EEESW_EEEEENS5_IJNS4_10UnderscoreESZ_SZ_EEEEENS4_13SM90_TMA_LOADENS4_14ComposedLayoutINS4_7SwizzleILi3ELi4ELi3EEENS4_18smem_ptr_flag_bitsILi16EEENST_INS5_IJNSA_ILi8EEESG_EEENS5_IJSG_SB_EEEEEEEvNS4_8identityES12_S1C_vS1D_EENS_8epilogue10collective6detail29Sm90TmaWarpSpecializedAdapterINS1G_15DefaultEpilogueISI_SJ_SJ_NS1F_6thread17LinearCombinationISI_Li1EffLNS1K_9ScaleType4KindE0ELNS_15FloatRoundStyleE2ESI_EENS1_15EpilogueDefaultEEEEEvvEEEEvNT_6ParamsE --------------------------
	.section	.nv.shared._ZN7cutlass13device_kernelINS_4gemm6kernel13GemmUniversalIN4cute5tupleIJiiiiEEENS1_10collective13CollectiveMmaINS1_34MainloopSm90TmaGmmaWarpSpecializedILi2ENS5_IJNS4_1CILi1EEESB_SB_EEENS1_35KernelTmaWarpSpecializedCooperativeEEENS5_IJNSA_ILi256EEENSA_ILi64EEESG_EEENS_6half_tENS5_IJlSB_lEEESI_SJ_NS4_8TiledMMAINS4_8MMA_AtomIJNS4_4SM904GMMA25MMA_64x64x16_F32F16F16_SSILNSN_5MajorE0ELSP_0ELNSN_7ScaleInE1ELSQ_1EEEEEENS4_6LayoutINS5_IJNSA_ILi2EEESB_SB_EEENS5_IJSB_NSA_ILi0EEESW_EEEEENS5_IJNS4_10UnderscoreESZ_SZ_EEEEENS4_13SM90_TMA_LOADENS4_14ComposedLayoutINS4_7SwizzleILi3ELi4ELi3EEENS4_18smem_ptr_flag_bitsILi16EEENST_INS5_IJNSA_ILi8EEESG_EEENS5_IJSG_SB_EEEEEEEvNS4_8identityES12_S1C_vS1D_EENS_8epilogue10collective6detail29Sm90TmaWarpSpecializedAdapterINS1G_15DefaultEpilogueISI_SJ_SJ_NS1F_6thread17LinearCombinationISI_Li1EffLNS1K_9ScaleType4KindE0ELNS_15FloatRoundStyleE2ESI_EENS1_15EpilogueDefaultEEEEEvvEEEEvNT_6ParamsE,"aw",@nobits
	.sectionflags	@""
	.align	16
	.zero		1024


//--------------------- .nv.shared.reserved.0     --------------------------
	.section	.nv.shared.reserved.0,"aw",@nobits
	.weak		__nv_reservedSMEM_offset_0_alias
	.size		__nv_reservedSMEM_offset_0_alias, 0, 0
	.other		__nv_reservedSMEM_offset_0_alias,@"STO_CUDA_RESERVED_SHARED STV_DEFAULT"
__nv_reservedSMEM_offset_0_alias:
	.zero		0


//--------------------- .nv.global                --------------------------
	.section	.nv.global,"aw",@nobits
.nv.global:
	.type		_ZN40_INTERNAL_812dbb91_4_k_cu_ab637b5d_241144cute1_E,@object
	.size		_ZN40_INTERNAL_812dbb91_4_k_cu_ab637b5d_241144cute1_E,(_ZN40_INTERNAL_812dbb91_4_k_cu_ab637b5d_241144cuda3std3__45__cpo6cbeginE - _ZN40_INTERNAL_812dbb91_4_k_cu_ab637b5d_241144cute1_E)
_ZN40_INTERNAL_812dbb91_4_k_cu_ab637b5d_241144cute1_E:
	.zero		1
	.type		_ZN40_INTERNAL_812dbb91_4_k_cu_ab637b5d_241144cuda3std3__45__cpo6cbeginE,@object
	.size		_ZN40_INTERNAL_812dbb91_4_k_cu_ab637b5d_241144cuda3std3__45__cpo6cbeginE,(_ZN40_INTERNAL_812dbb91_4_k_cu_ab637b5d_241144cuda3std3__48in_placeE - _ZN40_INTERNAL_812dbb91_4_k_cu_ab637b5d_241144cuda3std3__45__cpo6cbeginE)
_ZN40_INTERNAL_812dbb91_4_k_cu_ab637b5d_241144cuda3std3__45__cpo6cbeginE:
	.zero		1
	.type		_ZN40_INTERNAL_812dbb91_4_k_cu_ab637b5d_241144cuda3std3__48in_placeE,@object
	.size		_ZN40_INTERNAL_812dbb91_4_k_cu_ab637b5d_241144cuda3std3__48in_placeE,(_ZN40_INTERNAL_812dbb91_4_k_cu_ab637b5d_241144cuda3std6ranges3__45__cpo9iter_moveE - _ZN40_INTERNAL_812dbb91_4_k_cu_ab637b5d_241144cuda3std3__48in_placeE)
_ZN40_INTERNAL_812dbb91_4_k_cu_ab637b5d_241144cuda3std3__48in_placeE:
	.zero		1
	.type		_ZN40_INTERNAL_812dbb91_4_k_cu_ab637b5d_241144cuda3std6ranges3__45__cpo9iter_moveE,@object
	.size		_ZN40_INTERNAL_812dbb91_4_k_cu_ab637b5d_241144cuda3std6ranges3__45__cpo9iter_moveE,(_ZN40_INTERNAL_812dbb91_4_k_cu_ab637b5d_241144cuda3std3__45__cpo5beginE - _ZN40_INTERNAL_812dbb91_4_k_cu_ab637b5d_241144cuda3std6ranges3__45__cpo9iter_moveE)
_ZN40_INTERNAL_812dbb91_4_k_cu_ab637b5d_241144cuda3std6ranges3__45__cpo9iter_moveE:
	.zero		1
	.type		_ZN40_INTERNAL_812dbb91_4_k_cu_ab637b5d_241144cuda3std3__45__cpo5beginE,@object
	.size		_ZN40_INTERNAL_812dbb91_4_k_cu_ab637b5d_241144cuda3std3__45__cpo5beginE,(_ZN40_INTERNAL_812dbb91_4_k_cu_ab637b5d_241144cuda3std3__442_GLOBAL__N__812dbb91_4_k_cu_ab637b5d_241146ignoreE - _ZN40_INTERNAL_812dbb91_4_k_cu_ab637b5d_241144cuda3std3__45__cpo5beginE)
_ZN40_INTERNAL_812dbb91_4_k_cu_ab637b5d_241144cuda3std3__45__cpo5beginE:
	.zero		1
	.type		_ZN40_INTERNAL_812dbb91_4_k_cu_ab637b5d_241144cuda3std3__442_GLOBAL__N__812dbb91_4_k_cu_ab637b5d_241146ignoreE,@object
	.size		_ZN40_INTERNAL_812dbb91_4_k_cu_ab637b5d_241144cuda3std3__442_GLOBAL__N__812dbb91_4_k_cu_ab637b5d_241146ignoreE,(_ZN40_INTERNAL_812dbb91_4_k_cu_ab637b5d_241144cute7productE - _ZN40_INTERNAL_812dbb91_4_k_cu_ab637b5d_241144cuda3std3__442_GLOBAL__N__812dbb91_4_k_cu_ab637b5d_241146ignoreE)
_ZN40_INTERNAL_812dbb91_4_k_cu_ab637b5d_241144cuda3std3__442_GLOBAL__N__812dbb91_4_k_cu_ab637b5d_241146ignoreE:
	.zero		1
	.type		_ZN40_INTERNAL_812dbb91_4_k_cu_ab637b5d_241144cute7productE,@object
	.size		_ZN40_INTERNAL_812dbb91_4_k_cu_ab637b5d_241144cute7productE,(_ZN40_INTERNAL_812dbb91_4_k_cu_ab637b5d_241144cuda3std3__45__cpo3endE - _ZN40_INTERNAL_812dbb91_4_k_cu_ab637b5d_241144cute7productE)
_ZN40_INTERNAL_812dbb91_4_k_cu_ab637b5d_241144cute7productE:
	.zero		1
	.type		_ZN40_INTERNAL_812dbb91_4_k_cu_ab637b5d_241144cuda3std3__45__cpo3endE,@object
	.size		_ZN40_INTERNAL_812dbb91_4_k_cu_ab637b5d_241144cuda3std3__45__cpo3endE,(_ZN40_INTERNAL_812dbb91_4_k_cu_ab637b5d_241144cuda3std3__419piecewise_constructE - _ZN40_INTERNAL_812dbb91_4_k_cu_ab637b5d_241144cuda3std3__45__cpo3endE)
_ZN40_INTERNAL_812dbb91_4_k_cu_ab637b5d_241144cuda3std3__45__cpo3endE:
	.zero		1
	.type		_ZN40_INTERNAL_812dbb91_4_k_cu_ab637b5d_241144cuda3std3__419piecewise_constructE,@object
	.size		_ZN40_INTERNAL_812dbb91_4_k_cu_ab637b5d_241144cuda3std3__419piecewise_constructE,(_ZN40_INTERNAL_812dbb91_4_k_cu_ab637b5d_241144cuda3std3__45__cpo4cendE - _ZN40_INTERNAL_812dbb91_4_k_cu_ab637b5d_241144cuda3std3__419piecewise_constructE)
_ZN40_INTERNAL_812dbb91_4_k_cu_ab637b5d_241144cuda3std3__419piecewise_constructE:
	.zero		1
	.type		_ZN40_INTERNAL_812dbb91_4_k_cu_ab637b5d_241144cuda3std3__45__cpo4cendE,@object
	.size		_ZN40_INTERNAL_812dbb91_4_k_cu_ab637b5d_241144cuda3std3__45__cpo4cendE,(_ZN40_INTERNAL_812dbb91_4_k_cu_ab637b5d_241144cuda3std6ranges3__45__cpo4swapE - _ZN40_INTERNAL_812dbb91_4_k_cu_ab637b5d_241144cuda3std3__45__cpo4cendE)
_ZN40_INTERNAL_812dbb91_4_k_cu_ab637b5d_241144cuda3std3__45__cpo4cendE:
	.zero		1
	.type		_ZN40_INTERNAL_812dbb91_4_k_cu_ab637b5d_241144cuda3std6ranges3__45__cpo4swapE,@object
	.size		_ZN40_INTERNAL_812dbb91_4_k_cu_ab637b5d_241144cuda3std6ranges3__45__cpo4swapE,(.L_8 - _ZN40_INTERNAL_812dbb91_4_k_cu_ab637b5d_241144cuda3std6ranges3__45__cpo4swapE)
_ZN40_INTERNAL_812dbb91_4_k_cu_ab637b5d_241144cuda3std6ranges3__45__cpo4swapE:
	.zero		1
.L_8:


//--------------------- .nv.constant0._ZN7cutlass13device_kernelINS_4gemm6kernel13GemmUniversalIN4cute5tupleIJiiiiEEENS1_10collective13CollectiveMmaINS1_34MainloopSm90TmaGmmaWarpSpecializedILi2ENS5_IJNS4_1CILi1EEESB_SB_EEENS1_35KernelTmaWarpSpecializedCooperativeEEENS5_IJNSA_ILi256EEENSA_ILi64EEESG_EEENS_6half_tENS5_IJlSB_lEEESI_SJ_NS4_8TiledMMAINS4_8MMA_AtomIJNS4_4SM904GMMA25MMA_64x64x16_F32F16F16_SSILNSN_5MajorE0ELSP_0ELNSN_7ScaleInE1ELSQ_1EEEEEENS4_6LayoutINS5_IJNSA_ILi2EEESB_SB_EEENS5_IJSB_NSA_ILi0EEESW_EEEEENS5_IJNS4_10UnderscoreESZ_SZ_EEEEENS4_13SM90_TMA_LOADENS4_14ComposedLayoutINS4_7SwizzleILi3ELi4ELi3EEENS4_18smem_ptr_flag_bitsILi16EEENST_INS5_IJNSA_ILi8EEESG_EEENS5_IJSG_SB_EEEEEEEvNS4_8identityES12_S1C_vS1D_EENS_8epilogue10collective6detail29Sm90TmaWarpSpecializedAdapterINS1G_15DefaultEpilogueISI_SJ_SJ_NS1F_6thread17LinearCombinationISI_Li1EffLNS1K_9ScaleType4KindE0ELNS_15FloatRoundStyleE2ESI_EENS1_15EpilogueDefaultEEEEEvvEEEEvNT_6ParamsE --------------------------
	.section	.nv.constant0._ZN7cutlass13device_kernelINS_4gemm6kernel13GemmUniversalIN4cute5tupleIJiiiiEEENS1_10collective13CollectiveMmaINS1_34MainloopSm90TmaGmmaWarpSpecializedILi2ENS5_IJNS4_1CILi1EEESB_SB_EEENS1_35KernelTmaWarpSpecializedCooperativeEEENS5_IJNSA_ILi256EEENSA_ILi64EEESG_EEENS_6half_tENS5_IJlSB_lEEESI_SJ_NS4_8TiledMMAINS4_8MMA_AtomIJNS4_4SM904GMMA25MMA_64x64x16_F32F16F16_SSILNSN_5MajorE0ELSP_0ELNSN_7ScaleInE1ELSQ_1EEEEEENS4_6LayoutINS5_IJNSA_ILi2EEESB_SB_EEENS5_IJSB_NSA_ILi0EEESW_EEEEENS5_IJNS4_10UnderscoreESZ_SZ_EEEEENS4_13SM90_TMA_LOADENS4_14ComposedLayoutINS4_7SwizzleILi3ELi4ELi3EEENS4_18smem_ptr_flag_bitsILi16EEENST_INS5_IJNSA_ILi8EEESG_EEENS5_IJSG_SB_EEEEEEEvNS4_8identityES12_S1C_vS1D_EENS_8epilogue10collective6detail29Sm90TmaWarpSpecializedAdapterINS1G_15DefaultEpilogueISI_SJ_SJ_NS1F_6thread17LinearCombinationISI_Li1EffLNS1K_9ScaleType4KindE0ELNS_15FloatRoundStyleE2ESI_EENS1_15EpilogueDefaultEEEEEvvEEEEvNT_6ParamsE,"a",@progbits
	.sectionflags	@""
	.align	4
.nv.constant0._ZN7cutlass13device_kernelINS_4gemm6kernel13GemmUniversalIN4cute5tupleIJiiiiEEENS1_10collective13CollectiveMmaINS1_34MainloopSm90TmaGmmaWarpSpecializedILi2ENS5_IJNS4_1CILi1EEESB_SB_EEENS1_35KernelTmaWarpSpecializedCooperativeEEENS5_IJNSA_ILi256EEENSA_ILi64EEESG_EEENS_6half_tENS5_IJlSB_lEEESI_SJ_NS4_8TiledMMAINS4_8MMA_AtomIJNS4_4SM904GMMA25MMA_64x64x16_F32F16F16_SSILNSN_5MajorE0ELSP_0ELNSN_7ScaleInE1ELSQ_1EEEEEENS4_6LayoutINS5_IJNSA_ILi2EEESB_SB_EEENS5_IJSB_NSA_ILi0EEESW_EEEEENS5_IJNS4_10UnderscoreESZ_SZ_EEEEENS4_13SM90_TMA_LOADENS4_14ComposedLayoutINS4_7SwizzleILi3ELi4ELi3EEENS4_18smem_ptr_flag_bitsILi16EEENST_INS5_IJNSA_ILi8EEESG_EEENS5_IJSG_SB_EEEEEEEvNS4_8identityES12_S1C_vS1D_EENS_8epilogue10collective6detail29Sm90TmaWarpSpecializedAdapterINS1G_15DefaultEpilogueISI_SJ_SJ_NS1F_6thread17LinearCombinationISI_Li1EffLNS1K_9ScaleType4KindE0ELNS_15FloatRoundStyleE2ESI_EENS1_15EpilogueDefaultEEEEEvvEEEEvNT_6ParamsE:
	.zero		1664


//--------------------- SYMBOLS --------------------------

	.type		.nv.reservedSmem.offset0,@object
	.size		.nv.reservedSmem.offset0,0x4
	.type		__assertfail,@function
